//
// Generated by NVIDIA NVVM Compiler
//
// Compiler Build ID: CL-36424714
// Cuda compilation tools, release 13.0, V13.0.88
// Based on NVVM 20.0.0
//

.version 9.0
.target sm_100
.address_size 64

	// .globl	_Z18naive_mulmat_blockPfS_S_i

.visible .entry _Z18naive_mulmat_blockPfS_S_i(
	.param .u64 .ptr .align 1 _Z18naive_mulmat_blockPfS_S_i_param_0,
	.param .u64 .ptr .align 1 _Z18naive_mulmat_blockPfS_S_i_param_1,
	.param .u64 .ptr .align 1 _Z18naive_mulmat_blockPfS_S_i_param_2,
	.param .u32 _Z18naive_mulmat_blockPfS_S_i_param_3
)
{
	.reg .pred 	%p<10>;
	.reg .b32 	%r<42>;
	.reg .b32 	%f<67>;
	.reg .b64 	%rd<67>;

	ld.param.u64 	%rd14, [_Z18naive_mulmat_blockPfS_S_i_param_1];
	ld.param.u64 	%rd15, [_Z18naive_mulmat_blockPfS_S_i_param_2];
	ld.param.u32 	%r19, [_Z18naive_mulmat_blockPfS_S_i_param_3];
	cvta.to.global.u64 	%rd1, %rd15;
	cvta.to.global.u64 	%rd2, %rd14;
	mov.u32 	%r20, %ctaid.x;
	mov.u32 	%r21, %ntid.x;
	mov.u32 	%r22, %tid.x;
	mad.lo.s32 	%r1, %r20, %r21, %r22;
	mov.u32 	%r23, %ctaid.y;
	mov.u32 	%r24, %ntid.y;
	mov.u32 	%r25, %tid.y;
	mad.lo.s32 	%r26, %r23, %r24, %r25;
	max.s32 	%r27, %r1, %r26;
	setp.ge.s32 	%p1, %r27, %r19;
	@%p1 bra 	$L__BB0_13;
	mul.lo.s32 	%r3, %r19, %r26;
	and.b32  	%r4, %r19, 7;
	setp.lt.u32 	%p2, %r19, 8;
	mov.f32 	%f66, 0f00000000;
	mov.b32 	%r40, 0;
	@%p2 bra 	$L__BB0_4;
	and.b32  	%r40, %r19, 2147483640;
	neg.s32 	%r38, %r40;
	mul.wide.s32 	%rd16, %r19, 4;
	add.s64 	%rd3, %rd1, %rd16;
	shl.b32 	%r7, %r19, 3;
	mul.wide.s32 	%rd17, %r19, 8;
	add.s64 	%rd4, %rd1, %rd17;
	mul.wide.s32 	%rd18, %r19, 12;
	add.s64 	%rd5, %rd1, %rd18;
	mul.wide.s32 	%rd19, %r19, 16;
	add.s64 	%rd6, %rd1, %rd19;
	mul.wide.s32 	%rd20, %r19, 20;
	add.s64 	%rd7, %rd1, %rd20;
	mul.wide.s32 	%rd21, %r19, 24;
	add.s64 	%rd8, %rd1, %rd21;
	mul.wide.s32 	%rd22, %r19, 28;
	add.s64 	%rd9, %rd1, %rd22;
	mul.wide.u32 	%rd23, %r3, 4;
	add.s64 	%rd24, %rd23, %rd2;
	add.s64 	%rd66, %rd24, 16;
	mov.f32 	%f66, 0f00000000;
	mov.u32 	%r37, %r1;
$L__BB0_3:
	.pragma "nounroll";
	mul.wide.s32 	%rd25, %r37, 4;
	add.s64 	%rd26, %rd3, %rd25;
	add.s64 	%rd27, %rd4, %rd25;
	add.s64 	%rd28, %rd5, %rd25;
	add.s64 	%rd29, %rd6, %rd25;
	add.s64 	%rd30, %rd7, %rd25;
	add.s64 	%rd31, %rd8, %rd25;
	add.s64 	%rd32, %rd9, %rd25;
	add.s64 	%rd33, %rd1, %rd25;
	ld.global.f32 	%f16, [%rd66+-16];
	ld.global.f32 	%f17, [%rd33];
	fma.rn.f32 	%f18, %f16, %f17, %f66;
	ld.global.f32 	%f19, [%rd66+-12];
	ld.global.f32 	%f20, [%rd26];
	fma.rn.f32 	%f21, %f19, %f20, %f18;
	ld.global.f32 	%f22, [%rd66+-8];
	ld.global.f32 	%f23, [%rd27];
	fma.rn.f32 	%f24, %f22, %f23, %f21;
	ld.global.f32 	%f25, [%rd66+-4];
	ld.global.f32 	%f26, [%rd28];
	fma.rn.f32 	%f27, %f25, %f26, %f24;
	ld.global.f32 	%f28, [%rd66];
	ld.global.f32 	%f29, [%rd29];
	fma.rn.f32 	%f30, %f28, %f29, %f27;
	ld.global.f32 	%f31, [%rd66+4];
	ld.global.f32 	%f32, [%rd30];
	fma.rn.f32 	%f33, %f31, %f32, %f30;
	ld.global.f32 	%f34, [%rd66+8];
	ld.global.f32 	%f35, [%rd31];
	fma.rn.f32 	%f36, %f34, %f35, %f33;
	ld.global.f32 	%f37, [%rd66+12];
	ld.global.f32 	%f38, [%rd32];
	fma.rn.f32 	%f66, %f37, %f38, %f36;
	add.s32 	%r38, %r38, 8;
	add.s32 	%r37, %r37, %r7;
	add.s64 	%rd66, %rd66, 32;
	setp.ne.s32 	%p3, %r38, 0;
	@%p3 bra 	$L__BB0_3;
$L__BB0_4:
	setp.eq.s32 	%p4, %r4, 0;
	@%p4 bra 	$L__BB0_12;
	and.b32  	%r13, %r19, 3;
	setp.lt.u32 	%p5, %r4, 4;
	@%p5 bra 	$L__BB0_7;
	add.s32 	%r29, %r40, %r3;
	mul.wide.u32 	%rd34, %r29, 4;
	add.s64 	%rd35, %rd2, %rd34;
	ld.global.f32 	%f40, [%rd35];
	mad.lo.s32 	%r30, %r40, %r19, %r1;
	mul.wide.s32 	%rd36, %r30, 4;
	add.s64 	%rd37, %rd1, %rd36;
	ld.global.f32 	%f41, [%rd37];
	fma.rn.f32 	%f42, %f40, %f41, %f66;
	cvt.u64.u32 	%rd38, %r3;
	cvt.u64.u32 	%rd39, %r40;
	add.s64 	%rd40, %rd39, %rd38;
	shl.b64 	%rd41, %rd40, 2;
	add.s64 	%rd42, %rd2, %rd41;
	ld.global.f32 	%f43, [%rd42+4];
	mul.wide.s32 	%rd43, %r19, 4;
	add.s64 	%rd44, %rd37, %rd43;
	ld.global.f32 	%f44, [%rd44];
	fma.rn.f32 	%f45, %f43, %f44, %f42;
	ld.global.f32 	%f46, [%rd42+8];
	add.s64 	%rd45, %rd44, %rd43;
	ld.global.f32 	%f47, [%rd45];
	fma.rn.f32 	%f48, %f46, %f47, %f45;
	ld.global.f32 	%f49, [%rd42+12];
	add.s64 	%rd46, %rd45, %rd43;
	ld.global.f32 	%f50, [%rd46];
	fma.rn.f32 	%f66, %f49, %f50, %f48;
	add.s32 	%r40, %r40, 4;
$L__BB0_7:
	setp.eq.s32 	%p6, %r13, 0;
	@%p6 bra 	$L__BB0_12;
	setp.eq.s32 	%p7, %r13, 1;
	@%p7 bra 	$L__BB0_10;
	add.s32 	%r31, %r40, %r3;
	mul.wide.u32 	%rd47, %r31, 4;
	add.s64 	%rd48, %rd2, %rd47;
	ld.global.f32 	%f52, [%rd48];
	mad.lo.s32 	%r32, %r40, %r19, %r1;
	mul.wide.s32 	%rd49, %r32, 4;
	add.s64 	%rd50, %rd1, %rd49;
	ld.global.f32 	%f53, [%rd50];
	fma.rn.f32 	%f54, %f52, %f53, %f66;
	cvt.u64.u32 	%rd51, %r3;
	cvt.u64.u32 	%rd52, %r40;
	add.s64 	%rd53, %rd52, %rd51;
	shl.b64 	%rd54, %rd53, 2;
	add.s64 	%rd55, %rd2, %rd54;
	ld.global.f32 	%f55, [%rd55+4];
	mul.wide.s32 	%rd56, %r19, 4;
	add.s64 	%rd57, %rd50, %rd56;
	ld.global.f32 	%f56, [%rd57];
	fma.rn.f32 	%f66, %f55, %f56, %f54;
	add.s32 	%r40, %r40, 2;
$L__BB0_10:
	and.b32  	%r33, %r19, 1;
	setp.eq.b32 	%p8, %r33, 1;
	not.pred 	%p9, %p8;
	@%p9 bra 	$L__BB0_12;
	add.s32 	%r34, %r40, %r3;
	mul.wide.u32 	%rd58, %r34, 4;
	add.s64 	%rd59, %rd2, %rd58;
	ld.global.f32 	%f57, [%rd59];
	mad.lo.s32 	%r35, %r40, %r19, %r1;
	mul.wide.s32 	%rd60, %r35, 4;
	add.s64 	%rd61, %rd1, %rd60;
	ld.global.f32 	%f58, [%rd61];
	fma.rn.f32 	%f66, %f57, %f58, %f66;
$L__BB0_12:
	ld.param.u64 	%rd65, [_Z18naive_mulmat_blockPfS_S_i_param_0];
	add.s32 	%r36, %r3, %r1;
	cvta.to.global.u64 	%rd62, %rd65;
	mul.wide.s32 	%rd63, %r36, 4;
	add.s64 	%rd64, %rd62, %rd63;
	st.global.f32 	[%rd64], %f66;
$L__BB0_13:
	ret;

}
	// .globl	_Z16naive_mulmat_rowPfS_S_i
.visible .entry _Z16naive_mulmat_rowPfS_S_i(
	.param .u64 .ptr .align 1 _Z16naive_mulmat_rowPfS_S_i_param_0,
	.param .u64 .ptr .align 1 _Z16naive_mulmat_rowPfS_S_i_param_1,
	.param .u64 .ptr .align 1 _Z16naive_mulmat_rowPfS_S_i_param_2,
	.param .u32 _Z16naive_mulmat_rowPfS_S_i_param_3
)
{
	.reg .pred 	%p<13>;
	.reg .b32 	%r<80>;
	.reg .b32 	%f<67>;
	.reg .b64 	%rd<48>;

	ld.param.u64 	%rd4, [_Z16naive_mulmat_rowPfS_S_i_param_1];
	ld.param.u64 	%rd5, [_Z16naive_mulmat_rowPfS_S_i_param_2];
	ld.param.u32 	%r44, [_Z16naive_mulmat_rowPfS_S_i_param_3];
	cvta.to.global.u64 	%rd1, %rd5;
	cvta.to.global.u64 	%rd2, %rd4;
	mov.u32 	%r45, %ctaid.x;
	mov.u32 	%r46, %ntid.x;
	mov.u32 	%r47, %tid.x;
	mad.lo.s32 	%r1, %r45, %r46, %r47;
	setp.ge.s32 	%p1, %r1, %r44;
	setp.lt.s32 	%p2, %r44, 1;
	or.pred  	%p3, %p1, %p2;
	@%p3 bra 	$L__BB1_14;
	mul.lo.s32 	%r2, %r44, %r1;
	add.s32 	%r3, %r44, -1;
	and.b32  	%r4, %r44, 7;
	and.b32  	%r5, %r44, 2147483640;
	neg.s32 	%r6, %r5;
	shl.b32 	%r7, %r44, 3;
	mul.lo.s32 	%r8, %r44, 3;
	mul.lo.s32 	%r9, %r44, 7;
	mov.b32 	%r66, 0;
$L__BB1_2:
	setp.lt.u32 	%p4, %r3, 7;
	mov.f32 	%f66, 0f00000000;
	mov.b32 	%r78, 0;
	@%p4 bra 	$L__BB1_5;
	add.s32 	%r75, %r44, %r66;
	shl.b32 	%r50, %r44, 1;
	add.s32 	%r74, %r50, %r66;
	add.s32 	%r73, %r8, %r66;
	shl.b32 	%r51, %r44, 2;
	add.s32 	%r72, %r51, %r66;
	mad.lo.s32 	%r71, %r44, 5, %r66;
	mad.lo.s32 	%r70, %r44, 6, %r66;
	add.s32 	%r69, %r9, %r66;
	mov.f32 	%f66, 0f00000000;
	mov.u32 	%r67, %r2;
	mov.u32 	%r68, %r66;
	mov.u32 	%r76, %r6;
$L__BB1_4:
	.pragma "nounroll";
	mul.wide.s32 	%rd6, %r67, 4;
	add.s64 	%rd7, %rd2, %rd6;
	ld.global.f32 	%f16, [%rd7];
	mul.wide.u32 	%rd8, %r68, 4;
	add.s64 	%rd9, %rd1, %rd8;
	ld.global.f32 	%f17, [%rd9];
	fma.rn.f32 	%f18, %f16, %f17, %f66;
	ld.global.f32 	%f19, [%rd7+4];
	mul.wide.u32 	%rd10, %r75, 4;
	add.s64 	%rd11, %rd1, %rd10;
	ld.global.f32 	%f20, [%rd11];
	fma.rn.f32 	%f21, %f19, %f20, %f18;
	ld.global.f32 	%f22, [%rd7+8];
	mul.wide.u32 	%rd12, %r74, 4;
	add.s64 	%rd13, %rd1, %rd12;
	ld.global.f32 	%f23, [%rd13];
	fma.rn.f32 	%f24, %f22, %f23, %f21;
	ld.global.f32 	%f25, [%rd7+12];
	mul.wide.u32 	%rd14, %r73, 4;
	add.s64 	%rd15, %rd1, %rd14;
	ld.global.f32 	%f26, [%rd15];
	fma.rn.f32 	%f27, %f25, %f26, %f24;
	ld.global.f32 	%f28, [%rd7+16];
	mul.wide.u32 	%rd16, %r72, 4;
	add.s64 	%rd17, %rd1, %rd16;
	ld.global.f32 	%f29, [%rd17];
	fma.rn.f32 	%f30, %f28, %f29, %f27;
	ld.global.f32 	%f31, [%rd7+20];
	mul.wide.u32 	%rd18, %r71, 4;
	add.s64 	%rd19, %rd1, %rd18;
	ld.global.f32 	%f32, [%rd19];
	fma.rn.f32 	%f33, %f31, %f32, %f30;
	ld.global.f32 	%f34, [%rd7+24];
	mul.wide.u32 	%rd20, %r70, 4;
	add.s64 	%rd21, %rd1, %rd20;
	ld.global.f32 	%f35, [%rd21];
	fma.rn.f32 	%f36, %f34, %f35, %f33;
	ld.global.f32 	%f37, [%rd7+28];
	mul.wide.u32 	%rd22, %r69, 4;
	add.s64 	%rd23, %rd1, %rd22;
	ld.global.f32 	%f38, [%rd23];
	fma.rn.f32 	%f66, %f37, %f38, %f36;
	add.s32 	%r76, %r76, 8;
	add.s32 	%r75, %r75, %r7;
	add.s32 	%r74, %r74, %r7;
	add.s32 	%r73, %r73, %r7;
	add.s32 	%r72, %r72, %r7;
	add.s32 	%r71, %r71, %r7;
	add.s32 	%r70, %r70, %r7;
	add.s32 	%r69, %r69, %r7;
	add.s32 	%r68, %r68, %r7;
	add.s32 	%r67, %r67, 8;
	setp.ne.s32 	%p5, %r76, 0;
	mov.u32 	%r78, %r5;
	@%p5 bra 	$L__BB1_4;
$L__BB1_5:
	setp.eq.s32 	%p6, %r4, 0;
	@%p6 bra 	$L__BB1_13;
	add.s32 	%r52, %r4, -1;
	setp.lt.u32 	%p7, %r52, 3;
	@%p7 bra 	$L__BB1_8;
	add.s32 	%r53, %r78, %r2;
	mul.wide.s32 	%rd24, %r53, 4;
	add.s64 	%rd25, %rd2, %rd24;
	ld.global.f32 	%f40, [%rd25];
	mad.lo.s32 	%r54, %r78, %r44, %r66;
	mul.wide.u32 	%rd26, %r54, 4;
	add.s64 	%rd27, %rd1, %rd26;
	ld.global.f32 	%f41, [%rd27];
	fma.rn.f32 	%f42, %f40, %f41, %f66;
	ld.global.f32 	%f43, [%rd25+4];
	add.s32 	%r55, %r54, %r44;
	mul.wide.u32 	%rd28, %r55, 4;
	add.s64 	%rd29, %rd1, %rd28;
	ld.global.f32 	%f44, [%rd29];
	fma.rn.f32 	%f45, %f43, %f44, %f42;
	ld.global.f32 	%f46, [%rd25+8];
	add.s32 	%r56, %r55, %r44;
	mul.wide.u32 	%rd30, %r56, 4;
	add.s64 	%rd31, %rd1, %rd30;
	ld.global.f32 	%f47, [%rd31];
	fma.rn.f32 	%f48, %f46, %f47, %f45;
	ld.global.f32 	%f49, [%rd25+12];
	add.s32 	%r57, %r56, %r44;
	mul.wide.u32 	%rd32, %r57, 4;
	add.s64 	%rd33, %rd1, %rd32;
	ld.global.f32 	%f50, [%rd33];
	fma.rn.f32 	%f66, %f49, %f50, %f48;
	add.s32 	%r78, %r78, 4;
$L__BB1_8:
	and.b32  	%r58, %r44, 3;
	setp.eq.s32 	%p8, %r58, 0;
	@%p8 bra 	$L__BB1_13;
	setp.eq.s32 	%p9, %r58, 1;
	@%p9 bra 	$L__BB1_11;
	add.s32 	%r59, %r78, %r2;
	mul.wide.s32 	%rd34, %r59, 4;
	add.s64 	%rd35, %rd2, %rd34;
	ld.global.f32 	%f52, [%rd35];
	mad.lo.s32 	%r60, %r78, %r44, %r66;
	mul.wide.u32 	%rd36, %r60, 4;
	add.s64 	%rd37, %rd1, %rd36;
	ld.global.f32 	%f53, [%rd37];
	fma.rn.f32 	%f54, %f52, %f53, %f66;
	ld.global.f32 	%f55, [%rd35+4];
	add.s32 	%r61, %r60, %r44;
	mul.wide.u32 	%rd38, %r61, 4;
	add.s64 	%rd39, %rd1, %rd38;
	ld.global.f32 	%f56, [%rd39];
	fma.rn.f32 	%f66, %f55, %f56, %f54;
	add.s32 	%r78, %r78, 2;
$L__BB1_11:
	and.b32  	%r62, %r44, 1;
	setp.eq.b32 	%p10, %r62, 1;
	not.pred 	%p11, %p10;
	@%p11 bra 	$L__BB1_13;
	add.s32 	%r63, %r78, %r2;
	mul.wide.s32 	%rd40, %r63, 4;
	add.s64 	%rd41, %rd2, %rd40;
	ld.global.f32 	%f57, [%rd41];
	mad.lo.s32 	%r64, %r78, %r44, %r66;
	mul.wide.u32 	%rd42, %r64, 4;
	add.s64 	%rd43, %rd1, %rd42;
	ld.global.f32 	%f58, [%rd43];
	fma.rn.f32 	%f66, %f57, %f58, %f66;
$L__BB1_13:
	ld.param.u64 	%rd47, [_Z16naive_mulmat_rowPfS_S_i_param_0];
	add.s32 	%r65, %r66, %r2;
	cvta.to.global.u64 	%rd44, %rd47;
	mul.wide.s32 	%rd45, %r65, 4;
	add.s64 	%rd46, %rd44, %rd45;
	st.global.f32 	[%rd46], %f66;
	add.s32 	%r66, %r66, 1;
	setp.ne.s32 	%p12, %r66, %r44;
	@%p12 bra 	$L__BB1_2;
$L__BB1_14:
	ret;

}
	// .globl	_Z16naive_mulmat_colPfS_S_i
.visible .entry _Z16naive_mulmat_colPfS_S_i(
	.param .u64 .ptr .align 1 _Z16naive_mulmat_colPfS_S_i_param_0,
	.param .u64 .ptr .align 1 _Z16naive_mulmat_colPfS_S_i_param_1,
	.param .u64 .ptr .align 1 _Z16naive_mulmat_colPfS_S_i_param_2,
	.param .u32 _Z16naive_mulmat_colPfS_S_i_param_3
)
{
	.reg .pred 	%p<12>;
	.reg .b32 	%r<44>;
	.reg .b32 	%f<67>;
	.reg .b64 	%rd<49>;

	ld.param.u64 	%rd4, [_Z16naive_mulmat_colPfS_S_i_param_0];
	ld.param.u64 	%rd5, [_Z16naive_mulmat_colPfS_S_i_param_1];
	ld.param.u64 	%rd6, [_Z16naive_mulmat_colPfS_S_i_param_2];
	ld.param.u32 	%r24, [_Z16naive_mulmat_colPfS_S_i_param_3];
	cvta.to.global.u64 	%rd1, %rd6;
	cvta.to.global.u64 	%rd2, %rd5;
	mov.u32 	%r25, %ctaid.x;
	mov.u32 	%r26, %ntid.x;
	mov.u32 	%r27, %tid.x;
	mad.lo.s32 	%r1, %r25, %r26, %r27;
	setp.ge.s32 	%p1, %r1, %r24;
	setp.lt.s32 	%p2, %r24, 1;
	or.pred  	%p3, %p1, %p2;
	@%p3 bra 	$L__BB2_14;
	add.s32 	%r2, %r24, -1;
	and.b32  	%r3, %r24, 7;
	add.s32 	%r4, %r3, -1;
	and.b32  	%r5, %r24, 3;
	and.b32  	%r6, %r24, 2147483640;
	and.b32  	%r7, %r24, 1;
	neg.s32 	%r8, %r6;
	shl.b32 	%r9, %r24, 3;
	cvta.to.global.u64 	%rd3, %rd4;
	mov.b32 	%r37, 0;
	mul.wide.u32 	%rd41, %r24, 4;
$L__BB2_2:
	setp.lt.u32 	%p4, %r2, 7;
	mul.lo.s32 	%r11, %r37, %r24;
	mov.f32 	%f66, 0f00000000;
	mov.b32 	%r42, 0;
	@%p4 bra 	$L__BB2_5;
	mov.f32 	%f66, 0f00000000;
	mov.u32 	%r38, %r11;
	mov.u32 	%r39, %r1;
	mov.u32 	%r40, %r8;
$L__BB2_4:
	.pragma "nounroll";
	mul.wide.u32 	%rd7, %r38, 4;
	add.s64 	%rd8, %rd2, %rd7;
	ld.global.f32 	%f16, [%rd8];
	mul.wide.s32 	%rd9, %r39, 4;
	add.s64 	%rd10, %rd1, %rd9;
	ld.global.f32 	%f17, [%rd10];
	fma.rn.f32 	%f18, %f16, %f17, %f66;
	ld.global.f32 	%f19, [%rd8+4];
	mul.wide.u32 	%rd11, %r24, 4;
	add.s64 	%rd12, %rd10, %rd11;
	ld.global.f32 	%f20, [%rd12];
	fma.rn.f32 	%f21, %f19, %f20, %f18;
	ld.global.f32 	%f22, [%rd8+8];
	add.s64 	%rd13, %rd12, %rd11;
	ld.global.f32 	%f23, [%rd13];
	fma.rn.f32 	%f24, %f22, %f23, %f21;
	ld.global.f32 	%f25, [%rd8+12];
	add.s64 	%rd14, %rd13, %rd11;
	ld.global.f32 	%f26, [%rd14];
	fma.rn.f32 	%f27, %f25, %f26, %f24;
	ld.global.f32 	%f28, [%rd8+16];
	add.s64 	%rd15, %rd14, %rd11;
	ld.global.f32 	%f29, [%rd15];
	fma.rn.f32 	%f30, %f28, %f29, %f27;
	ld.global.f32 	%f31, [%rd8+20];
	add.s64 	%rd16, %rd15, %rd11;
	ld.global.f32 	%f32, [%rd16];
	fma.rn.f32 	%f33, %f31, %f32, %f30;
	ld.global.f32 	%f34, [%rd8+24];
	add.s64 	%rd17, %rd16, %rd11;
	ld.global.f32 	%f35, [%rd17];
	fma.rn.f32 	%f36, %f34, %f35, %f33;
	ld.global.f32 	%f37, [%rd8+28];
	add.s64 	%rd18, %rd17, %rd11;
	ld.global.f32 	%f38, [%rd18];
	fma.rn.f32 	%f66, %f37, %f38, %f36;
	add.s32 	%r40, %r40, 8;
	add.s32 	%r39, %r39, %r9;
	add.s32 	%r38, %r38, 8;
	setp.ne.s32 	%p5, %r40, 0;
	mov.u32 	%r42, %r6;
	@%p5 bra 	$L__BB2_4;
$L__BB2_5:
	setp.eq.s32 	%p6, %r3, 0;
	@%p6 bra 	$L__BB2_13;
	setp.lt.u32 	%p7, %r4, 3;
	@%p7 bra 	$L__BB2_8;
	add.s32 	%r30, %r42, %r11;
	mul.wide.u32 	%rd19, %r30, 4;
	add.s64 	%rd20, %rd2, %rd19;
	ld.global.f32 	%f40, [%rd20];
	mad.lo.s32 	%r31, %r42, %r24, %r1;
	mul.wide.s32 	%rd21, %r31, 4;
	add.s64 	%rd22, %rd1, %rd21;
	ld.global.f32 	%f41, [%rd22];
	fma.rn.f32 	%f42, %f40, %f41, %f66;
	cvt.u64.u32 	%rd23, %r11;
	cvt.u64.u32 	%rd24, %r42;
	add.s64 	%rd25, %rd24, %rd23;
	shl.b64 	%rd26, %rd25, 2;
	add.s64 	%rd27, %rd2, %rd26;
	ld.global.f32 	%f43, [%rd27+4];
	add.s64 	%rd29, %rd22, %rd41;
	ld.global.f32 	%f44, [%rd29];
	fma.rn.f32 	%f45, %f43, %f44, %f42;
	ld.global.f32 	%f46, [%rd27+8];
	add.s64 	%rd30, %rd29, %rd41;
	ld.global.f32 	%f47, [%rd30];
	fma.rn.f32 	%f48, %f46, %f47, %f45;
	ld.global.f32 	%f49, [%rd27+12];
	add.s64 	%rd31, %rd30, %rd41;
	ld.global.f32 	%f50, [%rd31];
	fma.rn.f32 	%f66, %f49, %f50, %f48;
	add.s32 	%r42, %r42, 4;
$L__BB2_8:
	setp.eq.s32 	%p8, %r5, 0;
	@%p8 bra 	$L__BB2_13;
	setp.eq.s32 	%p9, %r5, 1;
	@%p9 bra 	$L__BB2_11;
	add.s32 	%r32, %r42, %r11;
	mul.wide.u32 	%rd32, %r32, 4;
	add.s64 	%rd33, %rd2, %rd32;
	ld.global.f32 	%f52, [%rd33];
	mad.lo.s32 	%r33, %r42, %r24, %r1;
	mul.wide.s32 	%rd34, %r33, 4;
	add.s64 	%rd35, %rd1, %rd34;
	ld.global.f32 	%f53, [%rd35];
	fma.rn.f32 	%f54, %f52, %f53, %f66;
	cvt.u64.u32 	%rd36, %r11;
	cvt.u64.u32 	%rd37, %r42;
	add.s64 	%rd38, %rd37, %rd36;
	shl.b64 	%rd39, %rd38, 2;
	add.s64 	%rd40, %rd2, %rd39;
	ld.global.f32 	%f55, [%rd40+4];
	add.s64 	%rd42, %rd35, %rd41;
	ld.global.f32 	%f56, [%rd42];
	fma.rn.f32 	%f66, %f55, %f56, %f54;
	add.s32 	%r42, %r42, 2;
$L__BB2_11:
	setp.eq.s32 	%p10, %r7, 0;
	@%p10 bra 	$L__BB2_13;
	add.s32 	%r34, %r42, %r11;
	mul.wide.u32 	%rd43, %r34, 4;
	add.s64 	%rd44, %rd2, %rd43;
	ld.global.f32 	%f57, [%rd44];
	mad.lo.s32 	%r35, %r42, %r24, %r1;
	mul.wide.s32 	%rd45, %r35, 4;
	add.s64 	%rd46, %rd1, %rd45;
	ld.global.f32 	%f58, [%rd46];
	fma.rn.f32 	%f66, %f57, %f58, %f66;
$L__BB2_13:
	add.s32 	%r36, %r11, %r1;
	mul.wide.s32 	%rd47, %r36, 4;
	add.s64 	%rd48, %rd3, %rd47;
	st.global.f32 	[%rd48], %f66;
	add.s32 	%r37, %r37, 1;
	setp.ne.s32 	%p11, %r37, %r24;
	@%p11 bra 	$L__BB2_2;
$L__BB2_14:
	ret;

}


// ===== COMPILED SASS (sm_100) =====

	.target	sm_100

	.elftype	@"ET_EXEC"


//--------------------- .note.nv.tkinfo           --------------------------
	.section	.note.nv.tkinfo,"",@"SHT_NOTE"
	.sectionflags	@"SHF_NOTE_NV_TKINFO"
	.tkinfo
        /*0018*/ 	.word	0x00000002
        /*0030*/ 	.string	""
        /*0030*/ 	.string	"ptxas"
        /*0030*/ 	.string	"Cuda compilation tools, release 13.0, V13.0.88"
        /*0030*/ 	.string	"Build cuda_13.0.r13.0/compiler.36424714_0"
        /*0030*/ 	.string	"-arch sm_100 -m 64 "



//--------------------- .note.nv.cuinfo           --------------------------
	.section	.note.nv.cuinfo,"",@"SHT_NOTE"
	.sectionflags	@"SHF_NOTE_NV_CUINFO"
        /*0018*/ 	.short	0x0002
        /*001a*/ 	.short	0x0064
        /*001c*/ 	.short	0x0082
	.zero		2


//--------------------- .nv.info                  --------------------------
	.section	.nv.info,"",@"SHT_CUDA_INFO"
	.align	4


	//----- nvinfo : EIATTR_REGCOUNT
	.align		4
        /*0000*/ 	.byte	0x04, 0x2f
        /*0002*/ 	.short	(.L_1 - .L_0)
	.align		4
.L_0:
        /*0004*/ 	.word	index@(_Z18naive_mulmat_blockPfS_S_i)
        /*0008*/ 	.word	0x0000001e


	//----- nvinfo : EIATTR_FRAME_SIZE
	.align		4
.L_1:
        /*000c*/ 	.byte	0x04, 0x11
        /*000e*/ 	.short	(.L_3 - .L_2)
	.align		4
.L_2:
        /*0010*/ 	.word	index@(_Z18naive_mulmat_blockPfS_S_i)
        /*0014*/ 	.word	0x00000000


	//----- nvinfo : EIATTR_REGCOUNT
	.align		4
.L_3:
        /*0018*/ 	.byte	0x04, 0x2f
        /*001a*/ 	.short	(.L_5 - .L_4)
	.align		4
.L_4:
        /*001c*/ 	.word	index@(_Z16naive_mulmat_rowPfS_S_i)
        /*0020*/ 	.word	0x00000020


	//----- nvinfo : EIATTR_FRAME_SIZE
	.align		4
.L_5:
        /*0024*/ 	.byte	0x04, 0x11
        /*0026*/ 	.short	(.L_7 - .L_6)
	.align		4
.L_6:
        /*0028*/ 	.word	index@(_Z16naive_mulmat_rowPfS_S_i)
        /*002c*/ 	.word	0x00000000


	//----- nvinfo : EIATTR_REGCOUNT
	.align		4
.L_7:
        /*0030*/ 	.byte	0x04, 0x2f
        /*0032*/ 	.short	(.L_9 - .L_8)
	.align		4
.L_8:
        /*0034*/ 	.word	index@(_Z16naive_mulmat_colPfS_S_i)
        /*0038*/ 	.word	0x00000020


	//----- nvinfo : EIATTR_FRAME_SIZE
	.align		4
.L_9:
        /*003c*/ 	.byte	0x04, 0x11
        /*003e*/ 	.short	(.L_11 - .L_10)
	.align		4
.L_10:
        /*0040*/ 	.word	index@(_Z16naive_mulmat_colPfS_S_i)
        /*0044*/ 	.word	0x00000000


	//----- nvinfo : EIATTR_MIN_STACK_SIZE
	.align		4
.L_11:
        /*0048*/ 	.byte	0x04, 0x12
        /*004a*/ 	.short	(.L_13 - .L_12)
	.align		4
.L_12:
        /*004c*/ 	.word	index@(_Z16naive_mulmat_colPfS_S_i)
        /*0050*/ 	.word	0x00000000


	//----- nvinfo : EIATTR_MIN_STACK_SIZE
	.align		4
.L_13:
        /*0054*/ 	.byte	0x04, 0x12
        /*0056*/ 	.short	(.L_15 - .L_14)
	.align		4
.L_14:
        /*0058*/ 	.word	index@(_Z16naive_mulmat_rowPfS_S_i)
        /*005c*/ 	.word	0x00000000


	//----- nvinfo : EIATTR_MIN_STACK_SIZE
	.align		4
.L_15:
        /*0060*/ 	.byte	0x04, 0x12
        /*0062*/ 	.short	(.L_17 - .L_16)
	.align		4
.L_16:
        /*0064*/ 	.word	index@(_Z18naive_mulmat_blockPfS_S_i)
        /*0068*/ 	.word	0x00000000
.L_17:


//--------------------- .nv.compat                --------------------------
	.section	.nv.compat,"",@"SHT_CUDA_COMPAT_INFO"
	.align	4
        /*0000*/ 	.byte	0x02, 0x09, 0x00, 0x00, 0x02, 0x02, 0x01, 0x00, 0x02, 0x05, 0x05, 0x00, 0x03, 0x07, 0x01, 0x01
        /*0010*/ 	.byte	0x02, 0x03, 0x00, 0x00, 0x02, 0x06, 0x01, 0x00, 0x04, 0x0b, 0x08, 0x00, 0x09, 0x00, 0x00, 0x00
        /*0020*/ 	.byte	0x00, 0x00, 0x00, 0x00


//--------------------- .nv.info._Z16naive_mulmat_colPfS_S_i --------------------------
	.section	.nv.info._Z16naive_mulmat_colPfS_S_i,"",@"SHT_CUDA_INFO"
	.sectionflags	@""
	.align	4


	//----- nvinfo : EIATTR_CUDA_API_VERSION
	.align		4
        /*0000*/ 	.byte	0x04, 0x37
        /*0002*/ 	.short	(.L_19 - .L_18)
.L_18:
        /*0004*/ 	.word	0x00000082


	//----- nvinfo : EIATTR_KPARAM_INFO
	.align		4
.L_19:
        /*0008*/ 	.byte	0x04, 0x17
        /*000a*/ 	.short	(.L_21 - .L_20)
.L_20:
        /*000c*/ 	.word	0x00000000
        /*0010*/ 	.short	0x0003
        /*0012*/ 	.short	0x0018
        /*0014*/ 	.byte	0x00, 0xf0, 0x11, 0x00


	//----- nvinfo : EIATTR_KPARAM_INFO
	.align		4
.L_21:
        /*0018*/ 	.byte	0x04, 0x17
        /*001a*/ 	.short	(.L_23 - .L_22)
.L_22:
        /*001c*/ 	.word	0x00000000
        /*0020*/ 	.short	0x0002
        /*0022*/ 	.short	0x0010
        /*0024*/ 	.byte	0x00, 0xf5, 0x21, 0x00


	//----- nvinfo : EIATTR_KPARAM_INFO
	.align		4
.L_23:
        /*0028*/ 	.byte	0x04, 0x17
        /*002a*/ 	.short	(.L_25 - .L_24)
.L_24:
        /*002c*/ 	.word	0x00000000
        /*0030*/ 	.short	0x0001
        /*0032*/ 	.short	0x0008
        /*0034*/ 	.byte	0x00, 0xf5, 0x21, 0x00


	//----- nvinfo : EIATTR_KPARAM_INFO
	.align		4
.L_25:
        /*0038*/ 	.byte	0x04, 0x17
        /*003a*/ 	.short	(.L_27 - .L_26)
.L_26:
        /*003c*/ 	.word	0x00000000
        /*0040*/ 	.short	0x0000
        /*0042*/ 	.short	0x0000
        /*0044*/ 	.byte	0x00, 0xf5, 0x21, 0x00


	//----- nvinfo : EIATTR_SPARSE_MMA_MASK
	.align		4
.L_27:
        /*0048*/ 	.byte	0x03, 0x50
        /*004a*/ 	.short	0x0000


	//----- nvinfo : EIATTR_MAXREG_COUNT
	.align		4
        /*004c*/ 	.byte	0x03, 0x1b
        /*004e*/ 	.short	0x00ff


	//----- nvinfo : EIATTR_MERCURY_ISA_VERSION
	.align		4
        /*0050*/ 	.byte	0x03, 0x5f
        /*0052*/ 	.short	0x0101


	//----- nvinfo : EIATTR_VRC_CTA_INIT_COUNT
	.align		4
        /*0054*/ 	.byte	0x02, 0x4a
	.zero		1
	.zero		1


	//----- nvinfo : EIATTR_EXIT_INSTR_OFFSETS
	.align		4
        /*0058*/ 	.byte	0x04, 0x1c
        /*005a*/ 	.short	(.L_29 - .L_28)


	//   ....[0]....
.L_28:
        /*005c*/ 	.word	0x00000080


	//   ....[1]....
        /*0060*/ 	.word	0x000008a0


	//----- nvinfo : EIATTR_CBANK_PARAM_SIZE
	.align		4
.L_29:
        /*0064*/ 	.byte	0x03, 0x19
        /*0066*/ 	.short	0x001c


	//----- nvinfo : EIATTR_PARAM_CBANK
	.align		4
        /*0068*/ 	.byte	0x04, 0x0a
        /*006a*/ 	.short	(.L_31 - .L_30)
	.align		4
.L_30:
        /*006c*/ 	.word	index@(.nv.constant0._Z16naive_mulmat_colPfS_S_i)
        /*0070*/ 	.short	0x0380
        /*0072*/ 	.short	0x001c


	//----- nvinfo : EIATTR_SW_WAR
	.align		4
.L_31:
        /*0074*/ 	.byte	0x04, 0x36
        /*0076*/ 	.short	(.L_33 - .L_32)
.L_32:
        /*0078*/ 	.word	0x00000008
.L_33:


//--------------------- .nv.info._Z16naive_mulmat_rowPfS_S_i --------------------------
	.section	.nv.info._Z16naive_mulmat_rowPfS_S_i,"",@"SHT_CUDA_INFO"
	.sectionflags	@""
	.align	4


	//----- nvinfo : EIATTR_CUDA_API_VERSION
	.align		4
        /*0000*/ 	.byte	0x04, 0x37
        /*0002*/ 	.short	(.L_35 - .L_34)
.L_34:
        /*0004*/ 	.word	0x00000082


	//----- nvinfo : EIATTR_KPARAM_INFO
	.align		4
.L_35:
        /*0008*/ 	.byte	0x04, 0x17
        /*000a*/ 	.short	(.L_37 - .L_36)
.L_36:
        /*000c*/ 	.word	0x00000000
        /*0010*/ 	.short	0x0003
        /*0012*/ 	.short	0x0018
        /*0014*/ 	.byte	0x00, 0xf0, 0x11, 0x00


	//----- nvinfo : EIATTR_KPARAM_INFO
	.align		4
.L_37:
        /*0018*/ 	.byte	0x04, 0x17
        /*001a*/ 	.short	(.L_39 - .L_38)
.L_38:
        /*001c*/ 	.word	0x00000000
        /*0020*/ 	.short	0x0002
        /*0022*/ 	.short	0x0010
        /*0024*/ 	.byte	0x00, 0xf5, 0x21, 0x00


	//----- nvinfo : EIATTR_KPARAM_INFO
	.align		4
.L_39:
        /*0028*/ 	.byte	0x04, 0x17
        /*002a*/ 	.short	(.L_41 - .L_40)
.L_40:
        /*002c*/ 	.word	0x00000000
        /*0030*/ 	.short	0x0001
        /*0032*/ 	.short	0x0008
        /*0034*/ 	.byte	0x00, 0xf5, 0x21, 0x00


	//----- nvinfo : EIATTR_KPARAM_INFO
	.align		4
.L_41:
        /*0038*/ 	.byte	0x04, 0x17
        /*003a*/ 	.short	(.L_43 - .L_42)
.L_42:
        /*003c*/ 	.word	0x00000000
        /*0040*/ 	.short	0x0000
        /*0042*/ 	.short	0x0000
        /*0044*/ 	.byte	0x00, 0xf5, 0x21, 0x00


	//----- nvinfo : EIATTR_SPARSE_MMA_MASK
	.align		4
.L_43:
        /*0048*/ 	.byte	0x03, 0x50
        /*004a*/ 	.short	0x0000


	//----- nvinfo : EIATTR_MAXREG_COUNT
	.align		4
        /*004c*/ 	.byte	0x03, 0x1b
        /*004e*/ 	.short	0x00ff


	//----- nvinfo : EIATTR_MERCURY_ISA_VERSION
	.align		4
        /*0050*/ 	.byte	0x03, 0x5f
        /*0052*/ 	.short	0x0101


	//----- nvinfo : EIATTR_VRC_CTA_INIT_COUNT
	.align		4
        /*0054*/ 	.byte	0x02, 0x4a
	.zero		1
	.zero		1


	//----- nvinfo : EIATTR_EXIT_INSTR_OFFSETS
	.align		4
        /*0058*/ 	.byte	0x04, 0x1c
        /*005a*/ 	.short	(.L_45 - .L_44)


	//   ....[0]....
.L_44:
        /*005c*/ 	.word	0x00000080


	//   ....[1]....
        /*0060*/ 	.word	0x00000950


	//----- nvinfo : EIATTR_CBANK_PARAM_SIZE
	.align		4
.L_45:
        /*0064*/ 	.byte	0x03, 0x19
        /*0066*/ 	.short	0x001c


	//----- nvinfo : EIATTR_PARAM_CBANK
	.align		4
        /*0068*/ 	.byte	0x04, 0x0a
        /*006a*/ 	.short	(.L_47 - .L_46)
	.align		4
.L_46:
        /*006c*/ 	.word	index@(.nv.constant0._Z16naive_mulmat_rowPfS_S_i)
        /*0070*/ 	.short	0x0380
        /*0072*/ 	.short	0x001c


	//----- nvinfo : EIATTR_SW_WAR
	.align		4
.L_47:
        /*0074*/ 	.byte	0x04, 0x36
        /*0076*/ 	.short	(.L_49 - .L_48)
.L_48:
        /*0078*/ 	.word	0x00000008
.L_49:


//--------------------- .nv.info._Z18naive_mulmat_blockPfS_S_i --------------------------
	.section	.nv.info._Z18naive_mulmat_blockPfS_S_i,"",@"SHT_CUDA_INFO"
	.sectionflags	@""
	.align	4


	//----- nvinfo : EIATTR_CUDA_API_VERSION
	.align		4
        /*0000*/ 	.byte	0x04, 0x37
        /*0002*/ 	.short	(.L_51 - .L_50)
.L_50:
        /*0004*/ 	.word	0x00000082


	//----- nvinfo : EIATTR_KPARAM_INFO
	.align		4
.L_51:
        /*0008*/ 	.byte	0x04, 0x17
        /*000a*/ 	.short	(.L_53 - .L_52)
.L_52:
        /*000c*/ 	.word	0x00000000
        /*0010*/ 	.short	0x0003
        /*0012*/ 	.short	0x0018
        /*0014*/ 	.byte	0x00, 0xf0, 0x11, 0x00


	//----- nvinfo : EIATTR_KPARAM_INFO
	.align		4
.L_53:
        /*0018*/ 	.byte	0x04, 0x17
        /*001a*/ 	.short	(.L_55 - .L_54)
.L_54:
        /*001c*/ 	.word	0x00000000
        /*0020*/ 	.short	0x0002
        /*0022*/ 	.short	0x0010
        /*0024*/ 	.byte	0x00, 0xf5, 0x21, 0x00


	//----- nvinfo : EIATTR_KPARAM_INFO
	.align		4
.L_55:
        /*0028*/ 	.byte	0x04, 0x17
        /*002a*/ 	.short	(.L_57 - .L_56)
.L_56:
        /*002c*/ 	.word	0x00000000
        /*0030*/ 	.short	0x0001
        /*0032*/ 	.short	0x0008
        /*0034*/ 	.byte	0x00, 0xf5, 0x21, 0x00


	//----- nvinfo : EIATTR_KPARAM_INFO
	.align		4
.L_57:
        /*0038*/ 	.byte	0x04, 0x17
        /*003a*/ 	.short	(.L_59 - .L_58)
.L_58:
        /*003c*/ 	.word	0x00000000
        /*0040*/ 	.short	0x0000
        /*0042*/ 	.short	0x0000
        /*0044*/ 	.byte	0x00, 0xf5, 0x21, 0x00


	//----- nvinfo : EIATTR_SPARSE_MMA_MASK
	.align		4
.L_59:
        /*0048*/ 	.byte	0x03, 0x50
        /*004a*/ 	.short	0x0000


	//----- nvinfo : EIATTR_MAXREG_COUNT
	.align		4
        /*004c*/ 	.byte	0x03, 0x1b
        /*004e*/ 	.short	0x00ff


	//----- nvinfo : EIATTR_MERCURY_ISA_VERSION
	.align		4
        /*0050*/ 	.byte	0x03, 0x5f
        /*0052*/ 	.short	0x0101


	//----- nvinfo : EIATTR_VRC_CTA_INIT_COUNT
	.align		4
        /*0054*/ 	.byte	0x02, 0x4a
	.zero		1
	.zero		1


	//----- nvinfo : EIATTR_EXIT_INSTR_OFFSETS
	.align		4
        /*0058*/ 	.byte	0x04, 0x1c
        /*005a*/ 	.short	(.L_61 - .L_60)


	//   ....[0]....
.L_60:
        /*005c*/ 	.word	0x000000c0


	//   ....[1]....
        /*0060*/ 	.word	0x00000aa0


	//----- nvinfo : EIATTR_CBANK_PARAM_SIZE
	.align		4
.L_61:
        /*0064*/ 	.byte	0x03, 0x19
        /*0066*/ 	.short	0x001c


	//----- nvinfo : EIATTR_PARAM_CBANK
	.align		4
        /*0068*/ 	.byte	0x04, 0x0a
        /*006a*/ 	.short	(.L_63 - .L_62)
	.align		4
.L_62:
        /*006c*/ 	.word	index@(.nv.constant0._Z18naive_mulmat_blockPfS_S_i)
        /*0070*/ 	.short	0x0380
        /*0072*/ 	.short	0x001c


	//----- nvinfo : EIATTR_SW_WAR
	.align		4
.L_63:
        /*0074*/ 	.byte	0x04, 0x36
        /*0076*/ 	.short	(.L_65 - .L_64)
.L_64:
        /*0078*/ 	.word	0x00000008
.L_65:


//--------------------- .nv.callgraph             --------------------------
	.section	.nv.callgraph,"",@"SHT_CUDA_CALLGRAPH"
	.align	4
	.sectionentsize	8
	.align		4
        /*0000*/ 	.word	0x00000000
	.align		4
        /*0004*/ 	.word	0xffffffff
	.align		4
        /*0008*/ 	.word	0x00000000
	.align		4
        /*000c*/ 	.word	0xfffffffe
	.align		4
        /*0010*/ 	.word	0x00000000
	.align		4
        /*0014*/ 	.word	0xfffffffd
	.align		4
        /*0018*/ 	.word	0x00000000
	.align		4
        /*001c*/ 	.word	0xfffffffc


//--------------------- .text._Z16naive_mulmat_colPfS_S_i --------------------------
	.section	.text._Z16naive_mulmat_colPfS_S_i,"ax",@progbits
	.align	128
        .global         _Z16naive_mulmat_colPfS_S_i
        .type           _Z16naive_mulmat_colPfS_S_i,@function
        .size           _Z16naive_mulmat_colPfS_S_i,(.L_x_17 - _Z16naive_mulmat_colPfS_S_i)
        .other          _Z16naive_mulmat_colPfS_S_i,@"STO_CUDA_ENTRY STV_DEFAULT"
_Z16naive_mulmat_colPfS_S_i:
.text._Z16naive_mulmat_colPfS_S_i:
[----:B------:R-:W-:Y:S01]  /*0000*/  LDC R1, c[0x0][0x37c] ;  /* 0x0000df00ff017b82 */ /* 0x000fe20000000800 */
[----:B------:R-:W0:Y:S07]  /*0010*/  S2R R3, SR_TID.X ;  /* 0x0000000000037919 */ /* 0x000e2e0000002100 */
[----:B------:R-:W0:Y:S08]  /*0020*/  S2UR UR4, SR_CTAID.X ;  /* 0x00000000000479c3 */ /* 0x000e300000002500 */
[----:B------:R-:W0:Y:S08]  /*0030*/  LDC R0, c[0x0][0x360] ;  /* 0x0000d800ff007b82 */ /* 0x000e300000000800 */
[----:B------:R-:W1:Y:S01]  /*0040*/  LDC R5, c[0x0][0x398] ;  /* 0x0000e600ff057b82 */ /* 0x000e620000000800 */
[----:B0-----:R-:W-:Y:S01]  /*0050*/  IMAD R0, R0, UR4, R3 ;  /* 0x0000000400007c24 */ /* 0x001fe2000f8e0203 */
[----:B-1----:R-:W-:-:S04]  /*0060*/  ISETP.GE.AND P0, PT, R5, 0x1, PT ;  /* 0x000000010500780c */ /* 0x002fc80003f06270 */
[----:B------:R-:W-:-:S13]  /*0070*/  ISETP.GE.OR P0, PT, R0, R5, !P0 ;  /* 0x000000050000720c */ /* 0x000fda0004706670 */
[----:B------:R-:W-:Y:S05]  /*0080*/  @P0 EXIT ;  /* 0x000000000000094d */ /* 0x000fea0003800000 */
[C---:B------:R-:W-:Y:S01]  /*0090*/  LOP3.LUT R2, R5.reuse, 0x7, RZ, 0xc0, !PT ;  /* 0x0000000705027812 */ /* 0x040fe200078ec0ff */
[----:B------:R-:W0:Y:S01]  /*00a0*/  LDCU.64 UR4, c[0x0][0x358] ;  /* 0x00006b00ff0477ac */ /* 0x000e220008000a00 */
[----:B------:R-:W-:Y:S02]  /*00b0*/  IADD3 R3, PT, PT, R5, -0x1, RZ ;  /* 0xffffffff05037810 */ /* 0x000fe40007ffe0ff */
[----:B------:R-:W-:Y:S02]  /*00c0*/  IADD3 R4, PT, PT, R2, -0x1, RZ ;  /* 0xffffffff02047810 */ /* 0x000fe40007ffe0ff */
[----:B------:R-:W-:Y:S02]  /*00d0*/  ISETP.GE.U32.AND P0, PT, R3, 0x7, PT ;  /* 0x000000070300780c */ /* 0x000fe40003f06070 */
[----:B------:R-:W-:Y:S02]  /*00e0*/  ISETP.GE.U32.AND P1, PT, R4, 0x3, PT ;  /* 0x000000030400780c */ /* 0x000fe40003f26070 */
[----:B------:R-:W-:-:S02]  /*00f0*/  LOP3.LUT R3, R5, 0x7ffffff8, RZ, 0xc0, !PT ;  /* 0x7ffffff805037812 */ /* 0x000fc400078ec0ff */
[----:B------:R-:W-:Y:S01]  /*0100*/  LOP3.LUT R4, R5, 0x3, RZ, 0xc0, !PT ;  /* 0x0000000305047812 */ /* 0x000fe200078ec0ff */
[----:B------:R-:W-:Y:S01]  /*0110*/  HFMA2 R5, -RZ, RZ, 0, 0 ;  /* 0x00000000ff057431 */ /* 0x000fe200000001ff */
[----:B------:R-:W-:-:S07]  /*0120*/  IADD3 R6, PT, PT, -R3, RZ, RZ ;  /* 0x000000ff03067210 */ /* 0x000fce0007ffe1ff */
.L_x_4:
[----:B-1----:R-:W1:Y:S01]  /*0130*/  LDC R7, c[0x0][0x398] ;  /* 0x0000e600ff077b82 */ /* 0x002e620000000800 */
[----:B------:R-:W-:Y:S02]  /*0140*/  MOV R20, RZ ;  /* 0x000000ff00147202 */ /* 0x000fe40000000f00 */
[----:B------:R-:W-:Y:S01]  /*0150*/  MOV R8, RZ ;  /* 0x000000ff00087202 */ /* 0x000fe20000000f00 */
[C---:B-1----:R-:W-:Y:S01]  /*0160*/  IMAD R9, R5.reuse, R7, RZ ;  /* 0x0000000705097224 */ /* 0x042fe200078e02ff */
[----:B------:R-:W-:-:S04]  /*0170*/  IADD3 R5, PT, PT, R5, 0x1, RZ ;  /* 0x0000000105057810 */ /* 0x000fc80007ffe0ff */
[----:B------:R-:W-:Y:S01]  /*0180*/  ISETP.NE.AND P2, PT, R5, R7, PT ;  /* 0x000000070500720c */ /* 0x000fe20003f45270 */
[----:B------:R-:W-:-:S12]  /*0190*/  @!P0 BRA `(.L_x_0) ;  /* 0x0000000000b48947 */ /* 0x000fd80003800000 */
[----:B------:R-:W-:Y:S02]  /*01a0*/  MOV R20, RZ ;  /* 0x000000ff00147202 */ /* 0x000fe40000000f00 */
[----:B------:R-:W-:Y:S02]  /*01b0*/  MOV R23, R9 ;  /* 0x0000000900177202 */ /* 0x000fe40000000f00 */
[----:B------:R-:W-:Y:S02]  /*01c0*/  MOV R22, R0 ;  /* 0x0000000000167202 */ /* 0x000fe40000000f00 */
[----:B------:R-:W-:-:S07]  /*01d0*/  MOV R24, R6 ;  /* 0x0000000600187202 */ /* 0x000fce0000000f00 */
.L_x_1:
[----:B------:R-:W1:Y:S08]  /*01e0*/  LDC.64 R18, c[0x0][0x390] ;  /* 0x0000e400ff127b82 */ /* 0x000e700000000a00 */
[----:B------:R-:W2:Y:S01]  /*01f0*/  LDC.64 R10, c[0x0][0x388] ;  /* 0x0000e200ff0a7b82 */ /* 0x000ea20000000a00 */
[----:B-1----:R-:W-:-:S05]  /*0200*/  IMAD.WIDE R18, R22, 0x4, R18 ;  /* 0x0000000416127825 */ /* 0x002fca00078e0212 */
[----:B0-----:R0:W3:Y:S01]  /*0210*/  LDG.E R29, desc[UR4][R18.64] ;  /* 0x00000004121d7981 */ /* 0x0010e2000c1e1900 */
[----:B--2---:R-:W-:-:S04]  /*0220*/  IMAD.WIDE.U32 R10, R23, 0x4, R10 ;  /* 0x00000004170a7825 */ /* 0x004fc800078e000a */
[C---:B------:R-:W-:Y:S01]  /*0230*/  IMAD.WIDE.U32 R26, R7.reuse, 0x4, R18 ;  /* 0x00000004071a7825 */ /* 0x040fe200078e0012 */
[----:B------:R-:W3:Y:S04]  /*0240*/  LDG.E R25, desc[UR4][R10.64] ;  /* 0x000000040a197981 */ /* 0x000ee8000c1e1900 */
[----:B------:R-:W2:Y:S04]  /*0250*/  LDG.E R21, desc[UR4][R10.64+0x4] ;  /* 0x000004040a157981 */ /* 0x000ea8000c1e1900 */
[----:B------:R-:W2:Y:S01]  /*0260*/  LDG.E R28, desc[UR4][R26.64] ;  /* 0x000000041a1c7981 */ /* 0x000ea2000c1e1900 */
[----:B------:R-:W-:-:S03]  /*0270*/  IMAD.WIDE.U32 R16, R7, 0x4, R26 ;  /* 0x0000000407107825 */ /* 0x000fc600078e001a */
[----:B------:R-:W4:Y:S01]  /*0280*/  LDG.E R8, desc[UR4][R10.64+0x8] ;  /* 0x000008040a087981 */ /* 0x000f22000c1e1900 */
[----:B------:R-:W-:-:S03]  /*0290*/  IMAD.WIDE.U32 R14, R7, 0x4, R16 ;  /* 0x00000004070e7825 */ /* 0x000fc600078e0010 */
[----:B------:R-:W4:Y:S01]  /*02a0*/  LDG.E R17, desc[UR4][R16.64] ;  /* 0x0000000410117981 */ /* 0x000f22000c1e1900 */
[----:B------:R-:W-:-:S04]  /*02b0*/  IMAD.WIDE.U32 R12, R7, 0x4, R14 ;  /* 0x00000004070c7825 */ /* 0x000fc800078e000e */
[----:B0-----:R-:W-:Y:S01]  /*02c0*/  IMAD.WIDE.U32 R18, R7, 0x4, R12 ;  /* 0x0000000407127825 */ /* 0x001fe200078e000c */
[----:B------:R0:W5:Y:S04]  /*02d0*/  LDG.E R16, desc[UR4][R14.64] ;  /* 0x000000040e107981 */ /* 0x000168000c1e1900 */
[----:B------:R-:W5:Y:S04]  /*02e0*/  LDG.E R12, desc[UR4][R12.64] ;  /* 0x000000040c0c7981 */ /* 0x000f68000c1e1900 */
[----:B------:R-:W5:Y:S01]  /*02f0*/  LDG.E R13, desc[UR4][R10.64+0x18] ;  /* 0x000018040a0d7981 */ /* 0x000f62000c1e1900 */
[----:B---3--:R-:W-:-:S03]  /*0300*/  FFMA R20, R25, R29, R20 ;  /* 0x0000001d19147223 */ /* 0x008fc60000000014 */
[----:B------:R-:W5:Y:S04]  /*0310*/  LDG.E R25, desc[UR4][R10.64+0xc] ;  /* 0x00000c040a197981 */ /* 0x000f68000c1e1900 */
[----:B------:R-:W3:Y:S01]  /*0320*/  LDG.E R29, desc[UR4][R10.64+0x10] ;  /* 0x000010040a1d7981 */ /* 0x000ee2000c1e1900 */
[----:B--2---:R-:W-:Y:S01]  /*0330*/  FFMA R27, R21, R28, R20 ;  /* 0x0000001c151b7223 */ /* 0x004fe20000000014 */
[C---:B------:R-:W-:Y:S02]  /*0340*/  IMAD.WIDE.U32 R20, R7.reuse, 0x4, R18 ;  /* 0x0000000407147825 */ /* 0x040fe400078e0012 */
[----:B------:R-:W2:Y:S04]  /*0350*/  LDG.E R28, desc[UR4][R10.64+0x14] ;  /* 0x000014040a1c7981 */ /* 0x000ea8000c1e1900 */
[----:B------:R-:W2:Y:S01]  /*0360*/  LDG.E R19, desc[UR4][R18.64] ;  /* 0x0000000412137981 */ /* 0x000ea2000c1e1900 */
[----:B0-----:R-:W-:-:S03]  /*0370*/  IMAD.WIDE.U32 R14, R7, 0x4, R20 ;  /* 0x00000004070e7825 */ /* 0x001fc600078e0014 */
[----:B------:R-:W2:Y:S04]  /*0380*/  LDG.E R26, desc[UR4][R20.64] ;  /* 0x00000004141a7981 */ /* 0x000ea8000c1e1900 */
[----:B------:R-:W2:Y:S04]  /*0390*/  LDG.E R14, desc[UR4][R14.64] ;  /* 0x000000040e0e7981 */ /* 0x000ea8000c1e1900 */
[----:B------:R-:W2:Y:S01]  /*03a0*/  LDG.E R20, desc[UR4][R10.64+0x1c] ;  /* 0x00001c040a147981 */ /* 0x000ea2000c1e1900 */
[----:B----4-:R-:W-:Y:S01]  /*03b0*/  FFMA R8, R8, R17, R27 ;  /* 0x0000001108087223 */ /* 0x010fe2000000001b */
[----:B------:R-:W-:-:S04]  /*03c0*/  IADD3 R24, PT, PT, R24, 0x8, RZ ;  /* 0x0000000818187810 */ /* 0x000fc80007ffe0ff */
[----:B------:R-:W-:Y:S02]  /*03d0*/  ISETP.NE.AND P3, PT, R24, RZ, PT ;  /* 0x000000ff1800720c */ /* 0x000fe40003f65270 */
[----:B------:R-:W-:Y:S02]  /*03e0*/  IADD3 R23, PT, PT, R23, 0x8, RZ ;  /* 0x0000000817177810 */ /* 0x000fe40007ffe0ff */
[----:B------:R-:W-:Y:S01]  /*03f0*/  LEA R22, R7, R22, 0x3 ;  /* 0x0000001607167211 */ /* 0x000fe200078e18ff */
[----:B-----5:R-:W-:-:S04]  /*0400*/  FFMA R8, R25, R16, R8 ;  /* 0x0000001019087223 */ /* 0x020fc80000000008 */
[----:B---3--:R-:W-:-:S04]  /*0410*/  FFMA R29, R29, R12, R8 ;  /* 0x0000000c1d1d7223 */ /* 0x008fc80000000008 */
[----:B--2---:R-:W-:-:S04]  /*0420*/  FFMA R28, R28, R19, R29 ;  /* 0x000000131c1c7223 */ /* 0x004fc8000000001d */
[----:B------:R-:W-:-:S04]  /*0430*/  FFMA R13, R13, R26, R28 ;  /* 0x0000001a0d0d7223 */ /* 0x000fc8000000001c */
[----:B------:R-:W-:Y:S01]  /*0440*/  FFMA R20, R20, R14, R13 ;  /* 0x0000000e14147223 */ /* 0x000fe2000000000d */
[----:B------:R-:W-:Y:S06]  /*0450*/  @P3 BRA `(.L_x_1) ;  /* 0xfffffffc00603947 */ /* 0x000fec000383ffff */
[----:B------:R-:W-:-:S07]  /*0460*/  MOV R8, R3 ;  /* 0x0000000300087202 */ /* 0x000fce0000000f00 */
.L_x_0:
[----:B------:R-:W-:-:S13]  /*0470*/  ISETP.NE.AND P3, PT, R2, RZ, PT ;  /* 0x000000ff0200720c */ /* 0x000fda0003f65270 */
[----:B------:R-:W-:Y:S05]  /*0480*/  @!P3 BRA `(.L_x_2) ;  /* 0x0000000000f0b947 */ /* 0x000fea0003800000 */
[----:B------:R-:W-:Y:S01]  /*0490*/  ISETP.NE.AND P3, PT, R4, RZ, PT ;  /* 0x000000ff0400720c */ /* 0x000fe20003f65270 */
[----:B------:R-:W-:-:S12]  /*04a0*/  @!P1 BRA `(.L_x_3) ;  /* 0x00000000006c9947 */ /* 0x000fd80003800000 */
[----:B------:R-:W1:Y:S01]  /*04b0*/  LDC.64 R12, c[0x0][0x390] ;  /* 0x0000e400ff0c7b82 */ /* 0x000e620000000a00 */
[----:B------:R-:W-:Y:S01]  /*04c0*/  IMAD R19, R8, R7, R0 ;  /* 0x0000000708137224 */ /* 0x000fe200078e0200 */
[CC--:B------:R-:W-:Y:S02]  /*04d0*/  IADD3 R15, PT, PT, R9.reuse, R8.reuse, RZ ;  /* 0x00000008090f7210 */ /* 0x0c0fe40007ffe0ff */
[----:B------:R-:W-:-:S04]  /*04e0*/  IADD3 R18, P4, PT, R9, R8, RZ ;  /* 0x0000000809127210 */ /* 0x000fc80007f9e0ff */
[----:B------:R-:W2:Y:S08]  /*04f0*/  LDC.64 R16, c[0x0][0x388] ;  /* 0x0000e200ff107b82 */ /* 0x000eb00000000a00 */
[----:B------:R-:W3:Y:S01]  /*0500*/  LDC.64 R10, c[0x0][0x388] ;  /* 0x0000e200ff0a7b82 */ /* 0x000ee20000000a00 */
[----:B-1----:R-:W-:Y:S01]  /*0510*/  IMAD.WIDE R12, R19, 0x4, R12 ;  /* 0x00000004130c7825 */ /* 0x002fe200078e020c */
[----:B------:R-:W-:-:S03]  /*0520*/  IADD3.X R19, PT, PT, RZ, RZ, RZ, P4, !PT ;  /* 0x000000ffff137210 */ /* 0x000fc600027fe4ff */
[----:B--2---:R-:W-:-:S04]  /*0530*/  IMAD.WIDE.U32 R16, R15, 0x4, R16 ;  /* 0x000000040f107825 */ /* 0x004fc800078e0010 */
[----:B------:R-:W-:Y:S02]  /*0540*/  IMAD.WIDE.U32 R14, R7, 0x4, R12 ;  /* 0x00000004070e7825 */ /* 0x000fe400078e000c */
[----:B0-----:R-:W2:Y:S01]  /*0550*/  LDG.E R17, desc[UR4][R16.64] ;  /* 0x0000000410117981 */ /* 0x001ea2000c1e1900 */
[----:B---3--:R-:W-:-:S03]  /*0560*/  LEA R10, P4, R18, R10, 0x2 ;  /* 0x0000000a120a7211 */ /* 0x008fc600078810ff */
[----:B------:R-:W2:Y:S01]  /*0570*/  LDG.E R12, desc[UR4][R12.64] ;  /* 0x000000040c0c7981 */ /* 0x000ea2000c1e1900 */
[----:B------:R-:W-:Y:S01]  /*0580*/  LEA.HI.X R11, R18, R11, R19, 0x2, P4 ;  /* 0x0000000b120b7211 */ /* 0x000fe200020f1413 */
[C---:B------:R-:W-:Y:S02]  /*0590*/  IMAD.WIDE.U32 R18, R7.reuse, 0x4, R14 ;  /* 0x0000000407127825 */ /* 0x040fe400078e000e */
[----:B------:R-:W3:Y:S04]  /*05a0*/  LDG.E R14, desc[UR4][R14.64] ;  /* 0x000000040e0e7981 */ /* 0x000ee8000c1e1900 */
[----:B------:R-:W3:Y:S01]  /*05b0*/  LDG.E R24, desc[UR4][R10.64+0x4] ;  /* 0x000004040a187981 */ /* 0x000ee2000c1e1900 */
[----:B------:R-:W-:-:S03]  /*05c0*/  IMAD.WIDE.U32 R22, R7, 0x4, R18 ;  /* 0x0000000407167825 */ /* 0x000fc600078e0012 */
[----:B------:R-:W4:Y:S04]  /*05d0*/  LDG.E R18, desc[UR4][R18.64] ;  /* 0x0000000412127981 */ /* 0x000f28000c1e1900 */
[----:B------:R-:W4:Y:S04]  /*05e0*/  LDG.E R26, desc[UR4][R10.64+0x8] ;  /* 0x000008040a1a7981 */ /* 0x000f28000c1e1900 */
[----:B------:R-:W5:Y:S04]  /*05f0*/  LDG.E R22, desc[UR4][R22.64] ;  /* 0x0000000416167981 */ /* 0x000f68000c1e1900 */
[----:B------:R-:W5:Y:S01]  /*0600*/  LDG.E R28, desc[UR4][R10.64+0xc] ;  /* 0x00000c040a1c7981 */ /* 0x000f62000c1e1900 */
[----:B------:R-:W-:Y:S01]  /*0610*/  IADD3 R8, PT, PT, R8, 0x4, RZ ;  /* 0x0000000408087810 */ /* 0x000fe20007ffe0ff */
[----:B--2---:R-:W-:-:S04]  /*0620*/  FFMA R17, R17, R12, R20 ;  /* 0x0000000c11117223 */ /* 0x004fc80000000014 */
[----:B---3--:R-:W-:-:S04]  /*0630*/  FFMA R17, R24, R14, R17 ;  /* 0x0000000e18117223 */ /* 0x008fc80000000011 */
[----:B----4-:R-:W-:-:S04]  /*0640*/  FFMA R17, R26, R18, R17 ;  /* 0x000000121a117223 */ /* 0x010fc80000000011 */
[----:B-----5:R-:W-:-:S07]  /*0650*/  FFMA R20, R28, R22, R17 ;  /* 0x000000161c147223 */ /* 0x020fce0000000011 */
.L_x_3:
[----:B------:R-:W-:Y:S05]  /*0660*/  @!P3 BRA `(.L_x_2) ;  /* 0x000000000078b947 */ /* 0x000fea0003800000 */
[----:B------:R-:W-:Y:S02]  /*0670*/  ISETP.NE.AND P4, PT, R4, 0x1, PT ;  /* 0x000000010400780c */ /* 0x000fe40003f85270 */
[----:B------:R-:W-:-:S11]  /*0680*/  LOP3.LUT P3, RZ, R7, 0x1, RZ, 0xc0, !PT ;  /* 0x0000000107ff7812 */ /* 0x000fd6000786c0ff */
[----:B------:R-:W1:Y:S01]  /*0690*/  @P4 LDC.64 R16, c[0x0][0x388] ;  /* 0x0000e200ff104b82 */ /* 0x000e620000000a00 */
[CC--:B------:R-:W-:Y:S02]  /*06a0*/  @P4 IADD3 R23, PT, PT, R9.reuse, R8.reuse, RZ ;  /* 0x0000000809174210 */ /* 0x0c0fe40007ffe0ff */
[----:B------:R-:W-:-:S04]  /*06b0*/  @P4 IADD3 R21, P5, PT, R9, R8, RZ ;  /* 0x0000000809154210 */ /* 0x000fc80007fbe0ff */
[----:B------:R-:W-:Y:S01]  /*06c0*/  @P4 IADD3.X R22, PT, PT, RZ, RZ, RZ, P5, !PT ;  /* 0x000000ffff164210 */ /* 0x000fe20002ffe4ff */
[----:B------:R-:W2:Y:S08]  /*06d0*/  @P4 LDC.64 R10, c[0x0][0x388] ;  /* 0x0000e200ff0a4b82 */ /* 0x000eb00000000a00 */
[----:B------:R-:W3:Y:S08]  /*06e0*/  @P4 LDC.64 R18, c[0x0][0x390] ;  /* 0x0000e400ff124b82 */ /* 0x000ef00000000a00 */
[----:B------:R-:W4:Y:S01]  /*06f0*/  @P3 LDC.64 R12, c[0x0][0x388] ;  /* 0x0000e200ff0c3b82 */ /* 0x000f220000000a00 */
[----:B-1----:R-:W-:-:S04]  /*0700*/  @P4 IMAD.WIDE.U32 R16, R23, 0x4, R16 ;  /* 0x0000000417104825 */ /* 0x002fc800078e0010 */
[C---:B------:R-:W-:Y:S01]  /*0710*/  @P4 IMAD R23, R8.reuse, R7, R0 ;  /* 0x0000000708174224 */ /* 0x040fe200078e0200 */
[----:B------:R-:W-:Y:S01]  /*0720*/  @P4 IADD3 R8, PT, PT, R8, 0x2, RZ ;  /* 0x0000000208084810 */ /* 0x000fe20007ffe0ff */
[----:B0-----:R-:W5:Y:S01]  /*0730*/  @P4 LDG.E R17, desc[UR4][R16.64] ;  /* 0x0000000410114981 */ /* 0x001f62000c1e1900 */
[----:B------:R-:W0:Y:S01]  /*0740*/  @P3 LDC.64 R14, c[0x0][0x390] ;  /* 0x0000e400ff0e3b82 */ /* 0x000e220000000a00 */
[----:B--2---:R-:W-:Y:S01]  /*0750*/  @P4 LEA R10, P5, R21, R10, 0x2 ;  /* 0x0000000a150a4211 */ /* 0x004fe200078a10ff */
[----:B---3--:R-:W-:-:S03]  /*0760*/  @P4 IMAD.WIDE R18, R23, 0x4, R18 ;  /* 0x0000000417124825 */ /* 0x008fc600078e0212 */
[----:B------:R-:W-:Y:S02]  /*0770*/  @P4 LEA.HI.X R11, R21, R11, R22, 0x2, P5 ;  /* 0x0000000b150b4211 */ /* 0x000fe400028f1416 */
[----:B------:R-:W-:Y:S01]  /*0780*/  @P3 IADD3 R21, PT, PT, R9, R8, RZ ;  /* 0x0000000809153210 */ /* 0x000fe20007ffe0ff */
[----:B------:R-:W-:Y:S02]  /*0790*/  @P3 IMAD R25, R8, R7, R0 ;  /* 0x0000000708193224 */ /* 0x000fe400078e0200 */
[----:B------:R-:W-:Y:S01]  /*07a0*/  @P4 IMAD.WIDE.U32 R22, R7, 0x4, R18 ;  /* 0x0000000407164825 */ /* 0x000fe200078e0012 */
[----:B------:R-:W5:Y:S03]  /*07b0*/  @P4 LDG.E R8, desc[UR4][R18.64] ;  /* 0x0000000412084981 */ /* 0x000f66000c1e1900 */
[----:B----4-:R-:W-:Y:S01]  /*07c0*/  @P3 IMAD.WIDE.U32 R12, R21, 0x4, R12 ;  /* 0x00000004150c3825 */ /* 0x010fe200078e000c */
[----:B------:R-:W2:Y:S04]  /*07d0*/  @P4 LDG.E R11, desc[UR4][R10.64+0x4] ;  /* 0x000004040a0b4981 */ /* 0x000ea8000c1e1900 */
[----:B------:R-:W2:Y:S01]  /*07e0*/  @P4 LDG.E R22, desc[UR4][R22.64] ;  /* 0x0000000416164981 */ /* 0x000ea2000c1e1900 */
[----:B0-----:R-:W-:-:S03]  /*07f0*/  @P3 IMAD.WIDE R14, R25, 0x4, R14 ;  /* 0x00000004190e3825 */ /* 0x001fc600078e020e */
[----:B------:R-:W3:Y:S04]  /*0800*/  @P3 LDG.E R13, desc[UR4][R12.64] ;  /* 0x000000040c0d3981 */ /* 0x000ee8000c1e1900 */
[----:B------:R-:W3:Y:S01]  /*0810*/  @P3 LDG.E R14, desc[UR4][R14.64] ;  /* 0x000000040e0e3981 */ /* 0x000ee2000c1e1900 */
[----:B-----5:R-:W-:-:S04]  /*0820*/  @P4 FFMA R8, R17, R8, R20 ;  /* 0x0000000811084223 */ /* 0x020fc80000000014 */
[----:B--2---:R-:W-:-:S04]  /*0830*/  @P4 FFMA R20, R11, R22, R8 ;  /* 0x000000160b144223 */ /* 0x004fc80000000008 */
[----:B---3--:R-:W-:-:S07]  /*0840*/  @P3 FFMA R20, R13, R14, R20 ;  /* 0x0000000e0d143223 */ /* 0x008fce0000000014 */
.L_x_2:
[----:B------:R-:W1:Y:S01]  /*0850*/  LDC.64 R10, c[0x0][0x380] ;  /* 0x0000e000ff0a7b82 */ /* 0x000e620000000a00 */
[----:B------:R-:W-:-:S05]  /*0860*/  IADD3 R9, PT, PT, R0, R9, RZ ;  /* 0x0000000900097210 */ /* 0x000fca0007ffe0ff */
[----:B-1----:R-:W-:-:S05]  /*0870*/  IMAD.WIDE R8, R9, 0x4, R10 ;  /* 0x0000000409087825 */ /* 0x002fca00078e020a */
[----:B0-----:R1:W-:Y:S01]  /*0880*/  STG.E desc[UR4][R8.64], R20 ;  /* 0x0000001408007986 */ /* 0x0013e2000c101904 */
[----:B------:R-:W-:Y:S05]  /*0890*/  @P2 BRA `(.L_x_4) ;  /* 0xfffffff800242947 */ /* 0x000fea000383ffff */
[----:B------:R-:W-:Y:S05]  /*08a0*/  EXIT ;  /* 0x000000000000794d */ /* 0x000fea0003800000 */
.L_x_5:
[----:B------:R-:W-:-:S00]  /*08b0*/  BRA `(.L_x_5) ;  /* 0xfffffffc00fc7947 */ /* 0x000fc0000383ffff */
[----:B------:R-:W-:-:S00]  /*08c0*/  NOP ;  /* 0x0000000000007918 */ /* 0x000fc00000000000 */
        /* <DEDUP_REMOVED lines=11> */
.L_x_17:


//--------------------- .text._Z16naive_mulmat_rowPfS_S_i --------------------------
	.section	.text._Z16naive_mulmat_rowPfS_S_i,"ax",@progbits
	.align	128
        .global         _Z16naive_mulmat_rowPfS_S_i
        .type           _Z16naive_mulmat_rowPfS_S_i,@function
        .size           _Z16naive_mulmat_rowPfS_S_i,(.L_x_18 - _Z16naive_mulmat_rowPfS_S_i)
        .other          _Z16naive_mulmat_rowPfS_S_i,@"STO_CUDA_ENTRY STV_DEFAULT"
_Z16naive_mulmat_rowPfS_S_i:
.text._Z16naive_mulmat_rowPfS_S_i:
        /* <DEDUP_REMOVED lines=9> */
[C---:B------:R-:W-:Y:S01]  /*0090*/  IADD3 R0, PT, PT, R5.reuse, -0x1, RZ ;  /* 0xffffffff05007810 */ /* 0x040fe20007ffe0ff */
[----:B------:R-:W-:Y:S01]  /*00a0*/  IMAD R2, R2, R5, RZ ;  /* 0x0000000502027224 */ /* 0x000fe200078e02ff */
[C---:B------:R-:W-:Y:S01]  /*00b0*/  LOP3.LUT R3, R5.reuse, 0x7, RZ, 0xc0, !PT ;  /* 0x0000000705037812 */ /* 0x040fe200078ec0ff */
[----:B------:R-:W0:Y:S01]  /*00c0*/  LDCU.64 UR4, c[0x0][0x358] ;  /* 0x00006b00ff0477ac */ /* 0x000e220008000a00 */
[----:B------:R-:W-:Y:S02]  /*00d0*/  ISETP.GE.U32.AND P0, PT, R0, 0x7, PT ;  /* 0x000000070000780c */ /* 0x000fe40003f06070 */
[----:B------:R-:W-:Y:S01]  /*00e0*/  LOP3.LUT R0, R5, 0x7ffffff8, RZ, 0xc0, !PT ;  /* 0x7ffffff805007812 */ /* 0x000fe200078ec0ff */
[----:B------:R-:W-:-:S03]  /*00f0*/  HFMA2 R5, -RZ, RZ, 0, 0 ;  /* 0x00000000ff057431 */ /* 0x000fc600000001ff */
[----:B------:R-:W-:-:S07]  /*0100*/  IADD3 R4, PT, PT, -R0, RZ, RZ ;  /* 0x000000ff00047210 */ /* 0x000fce0007ffe1ff */
.L_x_10:
[----:B-1----:R-:W-:Y:S02]  /*0110*/  MOV R16, RZ ;  /* 0x000000ff00107202 */ /* 0x002fe40000000f00 */
[----:B------:R-:W-:Y:S01]  /*0120*/  MOV R6, RZ ;  /* 0x000000ff00067202 */ /* 0x000fe20000000f00 */
[----:B------:R-:W-:Y:S06]  /*0130*/  @!P0 BRA `(.L_x_6) ;  /* 0x0000000000f08947 */ /* 0x000fec0003800000 */
[----:B------:R-:W1:Y:S01]  /*0140*/  LDC R8, c[0x0][0x398] ;  /* 0x0000e600ff087b82 */ /* 0x000e620000000800 */
[----:B------:R-:W-:Y:S02]  /*0150*/  MOV R16, RZ ;  /* 0x000000ff00107202 */ /* 0x000fe40000000f00 */
[----:B------:R-:W-:Y:S02]  /*0160*/  MOV R9, R2 ;  /* 0x0000000200097202 */ /* 0x000fe40000000f00 */
[-C--:B------:R-:W-:Y:S02]  /*0170*/  MOV R7, R5.reuse ;  /* 0x0000000500077202 */ /* 0x080fe40000000f00 */
[----:B------:R-:W-:Y:S02]  /*0180*/  MOV R10, R4 ;  /* 0x00000004000a7202 */ /* 0x000fe40000000f00 */
[----:B-1----:R-:W-:Y:S01]  /*0190*/  IADD3 R11, PT, PT, R5, R8, RZ ;  /* 0x00000008050b7210 */ /* 0x002fe20007ffe0ff */
[C-C-:B------:R-:W-:Y:S01]  /*01a0*/  IMAD R25, R8.reuse, 0x3, R5.reuse ;  /* 0x0000000308197824 */ /* 0x140fe200078e0205 */
[CC--:B------:R-:W-:Y:S01]  /*01b0*/  LEA R6, R8.reuse, R5.reuse, 0x1 ;  /* 0x0000000508067211 */ /* 0x0c0fe200078e08ff */
[C-C-:B------:R-:W-:Y:S01]  /*01c0*/  IMAD R29, R8.reuse, 0x5, R5.reuse ;  /* 0x00000005081d7824 */ /* 0x140fe200078e0205 */
[C---:B------:R-:W-:Y:S01]  /*01d0*/  LEA R27, R8.reuse, R5, 0x2 ;  /* 0x00000005081b7211 */ /* 0x040fe200078e10ff */
[----:B------:R-:W-:-:S02]  /*01e0*/  IMAD R24, R8, 0x6, R5 ;  /* 0x0000000608187824 */ /* 0x000fc400078e0205 */
[----:B------:R-:W-:-:S07]  /*01f0*/  IMAD R26, R8, 0x7, R5 ;  /* 0x00000007081a7824 */ /* 0x000fce00078e0205 */
.L_x_7:
[----:B------:R-:W1:Y:S08]  /*0200*/  LDC.64 R14, c[0x0][0x390] ;  /* 0x0000e400ff0e7b82 */ /* 0x000e700000000a00 */
[----:B------:R-:W2:Y:S01]  /*0210*/  LDC.64 R12, c[0x0][0x388] ;  /* 0x0000e200ff0c7b82 */ /* 0x000ea20000000a00 */
[----:B-1----:R-:W-:-:S06]  /*0220*/  IMAD.WIDE.U32 R18, R7, 0x4, R14 ;  /* 0x0000000407127825 */ /* 0x002fcc00078e000e */
[----:B0-----:R-:W3:Y:S01]  /*0230*/  LDG.E R18, desc[UR4][R18.64] ;  /* 0x0000000412127981 */ /* 0x001ee2000c1e1900 */
[----:B--2---:R-:W-:-:S05]  /*0240*/  IMAD.WIDE R12, R9, 0x4, R12 ;  /* 0x00000004090c7825 */ /* 0x004fca00078e020c */
[----:B------:R-:W3:Y:S01]  /*0250*/  LDG.E R17, desc[UR4][R12.64] ;  /* 0x000000040c117981 */ /* 0x000ee2000c1e1900 */
[----:B------:R-:W-:-:S03]  /*0260*/  IMAD.WIDE.U32 R22, R11, 0x4, R14 ;  /* 0x000000040b167825 */ /* 0x000fc600078e000e */
[----:B------:R-:W2:Y:S01]  /*0270*/  LDG.E R19, desc[UR4][R12.64+0x8] ;  /* 0x000008040c137981 */ /* 0x000ea2000c1e1900 */
[----:B------:R-:W-:-:S03]  /*0280*/  IMAD.WIDE.U32 R20, R6, 0x4, R14 ;  /* 0x0000000406147825 */ /* 0x000fc600078e000e */
[----:B------:R-:W4:Y:S04]  /*0290*/  LDG.E R22, desc[UR4][R22.64] ;  /* 0x0000000416167981 */ /* 0x000f28000c1e1900 */
[----:B------:R-:W2:Y:S04]  /*02a0*/  LDG.E R20, desc[UR4][R20.64] ;  /* 0x0000000414147981 */ /* 0x000ea8000c1e1900 */
[----:B------:R-:W5:Y:S01]  /*02b0*/  LDG.E R23, desc[UR4][R12.64+0x10] ;  /* 0x000010040c177981 */ /* 0x000f62000c1e1900 */
[----:B---3--:R-:W-:-:S03]  /*02c0*/  FFMA R17, R17, R18, R16 ;  /* 0x0000001211117223 */ /* 0x008fc60000000010 */
[----:B------:R-:W4:Y:S02]  /*02d0*/  LDG.E R16, desc[UR4][R12.64+0x4] ;  /* 0x000004040c107981 */ /* 0x000f24000c1e1900 */
[----:B----4-:R-:W-:Y:S01]  /*02e0*/  FFMA R28, R16, R22, R17 ;  /* 0x00000016101c7223 */ /* 0x010fe20000000011 */
[----:B------:R-:W-:-:S04]  /*02f0*/  IMAD.WIDE.U32 R16, R25, 0x4, R14 ;  /* 0x0000000419107825 */ /* 0x000fc800078e000e */
[----:B--2---:R-:W-:Y:S01]  /*0300*/  FFMA R28, R19, R20, R28 ;  /* 0x00000014131c7223 */ /* 0x004fe2000000001c */
[--C-:B------:R-:W-:Y:S01]  /*0310*/  IMAD.WIDE.U32 R18, R27, 0x4, R14.reuse ;  /* 0x000000041b127825 */ /* 0x100fe200078e000e */
[----:B------:R-:W2:Y:S05]  /*0320*/  LDG.E R16, desc[UR4][R16.64] ;  /* 0x0000000410107981 */ /* 0x000eaa000c1e1900 */
[----:B------:R-:W5:Y:S04]  /*0330*/  LDG.E R18, desc[UR4][R18.64] ;  /* 0x0000000412127981 */ /* 0x000f68000c1e1900 */
[----:B------:R-:W2:Y:S01]  /*0340*/  LDG.E R17, desc[UR4][R12.64+0xc] ;  /* 0x00000c040c117981 */ /* 0x000ea2000c1e1900 */
[----:B------:R-:W-:-:S03]  /*0350*/  IMAD.WIDE.U32 R20, R29, 0x4, R14 ;  /* 0x000000041d147825 */ /* 0x000fc600078e000e */
[----:B------:R-:W3:Y:S04]  /*0360*/  LDG.E R19, desc[UR4][R12.64+0x1c] ;  /* 0x00001c040c137981 */ /* 0x000ee8000c1e1900 */
[----:B------:R-:W4:Y:S01]  /*0370*/  LDG.E R20, desc[UR4][R20.64] ;  /* 0x0000000414147981 */ /* 0x000f22000c1e1900 */
[----:B--2---:R-:W-:-:S03]  /*0380*/  FFMA R28, R17, R16, R28 ;  /* 0x00000010111c7223 */ /* 0x004fc6000000001c */
[----:B------:R-:W4:Y:S01]  /*0390*/  LDG.E R17, desc[UR4][R12.64+0x14] ;  /* 0x000014040c117981 */ /* 0x000f22000c1e1900 */
[----:B-----5:R-:W-:Y:S01]  /*03a0*/  FFMA R28, R23, R18, R28 ;  /* 0x00000012171c7223 */ /* 0x020fe2000000001c */
[--C-:B------:R-:W-:Y:S02]  /*03b0*/  IMAD.WIDE.U32 R22, R24, 0x4, R14.reuse ;  /* 0x0000000418167825 */ /* 0x100fe400078e000e */
[----:B------:R-:W2:Y:S02]  /*03c0*/  LDG.E R16, desc[UR4][R12.64+0x18] ;  /* 0x000018040c107981 */ /* 0x000ea4000c1e1900 */
[----:B------:R-:W-:Y:S02]  /*03d0*/  IMAD.WIDE.U32 R14, R26, 0x4, R14 ;  /* 0x000000041a0e7825 */ /* 0x000fe400078e000e */
[----:B------:R-:W2:Y:S04]  /*03e0*/  LDG.E R22, desc[UR4][R22.64] ;  /* 0x0000000416167981 */ /* 0x000ea8000c1e1900 */
[----:B------:R-:W3:Y:S01]  /*03f0*/  LDG.E R14, desc[UR4][R14.64] ;  /* 0x000000040e0e7981 */ /* 0x000ee2000c1e1900 */
[----:B------:R-:W-:-:S04]  /*0400*/  IADD3 R10, PT, PT, R10, 0x8, RZ ;  /* 0x000000080a0a7810 */ /* 0x000fc80007ffe0ff */
[----:B------:R-:W-:Y:S01]  /*0410*/  ISETP.NE.AND P1, PT, R10, RZ, PT ;  /* 0x000000ff0a00720c */ /* 0x000fe20003f25270 */
[C---:B------:R-:W-:Y:S01]  /*0420*/  IMAD R27, R8.reuse, 0x8, R27 ;  /* 0x00000008081b7824 */ /* 0x040fe200078e021b */
[C---:B------:R-:W-:Y:S02]  /*0430*/  LEA R11, R8.reuse, R11, 0x3 ;  /* 0x0000000b080b7211 */ /* 0x040fe400078e18ff */
[C---:B------:R-:W-:Y:S02]  /*0440*/  LEA R6, R8.reuse, R6, 0x3 ;  /* 0x0000000608067211 */ /* 0x040fe400078e18ff */
[C---:B------:R-:W-:Y:S02]  /*0450*/  LEA R25, R8.reuse, R25, 0x3 ;  /* 0x0000001908197211 */ /* 0x040fe400078e18ff */
[C---:B------:R-:W-:Y:S02]  /*0460*/  LEA R29, R8.reuse, R29, 0x3 ;  /* 0x0000001d081d7211 */ /* 0x040fe400078e18ff */
[----:B------:R-:W-:-:S02]  /*0470*/  LEA R24, R8, R24, 0x3 ;  /* 0x0000001808187211 */ /* 0x000fc400078e18ff */
[C---:B------:R-:W-:Y:S02]  /*0480*/  LEA R26, R8.reuse, R26, 0x3 ;  /* 0x0000001a081a7211 */ /* 0x040fe400078e18ff */
[----:B------:R-:W-:Y:S02]  /*0490*/  LEA R7, R8, R7, 0x3 ;  /* 0x0000000708077211 */ /* 0x000fe400078e18ff */
[----:B------:R-:W-:Y:S01]  /*04a0*/  IADD3 R9, PT, PT, R9, 0x8, RZ ;  /* 0x0000000809097810 */ /* 0x000fe20007ffe0ff */
[----:B----4-:R-:W-:-:S04]  /*04b0*/  FFMA R17, R17, R20, R28 ;  /* 0x0000001411117223 */ /* 0x010fc8000000001c */
[----:B--2---:R-:W-:-:S04]  /*04c0*/  FFMA R16, R16, R22, R17 ;  /* 0x0000001610107223 */ /* 0x004fc80000000011 */
[----:B---3--:R-:W-:Y:S01]  /*04d0*/  FFMA R16, R19, R14, R16 ;  /* 0x0000000e13107223 */ /* 0x008fe20000000010 */
[----:B------:R-:W-:Y:S06]  /*04e0*/  @P1 BRA `(.L_x_7) ;  /* 0xfffffffc00441947 */ /* 0x000fec000383ffff */
[----:B------:R-:W-:-:S07]  /*04f0*/  MOV R6, R0 ;  /* 0x0000000000067202 */ /* 0x000fce0000000f00 */
.L_x_6:
[----:B------:R-:W-:-:S13]  /*0500*/  ISETP.NE.AND P1, PT, R3, RZ, PT ;  /* 0x000000ff0300720c */ /* 0x000fda0003f25270 */
[----:B------:R-:W-:Y:S05]  /*0510*/  @!P1 BRA `(.L_x_8) ;  /* 0x0000000000ec9947 */ /* 0x000fea0003800000 */
[----:B------:R-:W1:Y:S01]  /*0520*/  LDC R7, c[0x0][0x398] ;  /* 0x0000e600ff077b82 */ /* 0x000e620000000800 */
[----:B------:R-:W-:-:S04]  /*0530*/  IADD3 R8, PT, PT, R3, -0x1, RZ ;  /* 0xffffffff03087810 */ /* 0x000fc80007ffe0ff */
[----:B------:R-:W-:Y:S02]  /*0540*/  ISETP.GE.U32.AND P1, PT, R8, 0x3, PT ;  /* 0x000000030800780c */ /* 0x000fe40003f26070 */
[----:B-1----:R-:W-:-:S11]  /*0550*/  LOP3.LUT P2, R21, R7, 0x3, RZ, 0xc0, !PT ;  /* 0x0000000307157812 */ /* 0x002fd6000784c0ff */
[----:B------:R-:W-:Y:S05]  /*0560*/  @!P1 BRA `(.L_x_9) ;  /* 0x0000000000689947 */ /* 0x000fea0003800000 */
[----:B------:R-:W1:Y:S01]  /*0570*/  LDCU UR6, c[0x0][0x398] ;  /* 0x00007300ff0677ac */ /* 0x000e620008000800 */
[----:B------:R-:W2:Y:S01]  /*0580*/  LDC.64 R8, c[0x0][0x390] ;  /* 0x0000e400ff087b82 */ /* 0x000ea20000000a00 */
[----:B------:R-:W-:-:S07]  /*0590*/  IADD3 R13, PT, PT, R2, R6, RZ ;  /* 0x00000006020d7210 */ /* 0x000fce0007ffe0ff */
[----:B------:R-:W3:Y:S01]  /*05a0*/  LDC.64 R10, c[0x0][0x388] ;  /* 0x0000e200ff0a7b82 */ /* 0x000ee20000000a00 */
[----:B-1----:R-:W-:-:S04]  /*05b0*/  IMAD R19, R6, UR6, R5 ;  /* 0x0000000606137c24 */ /* 0x002fc8000f8e0205 */
[C---:B------:R-:W-:Y:S02]  /*05c0*/  VIADD R15, R19.reuse, UR6 ;  /* 0x00000006130f7c36 */ /* 0x040fe40008000000 */
[----:B--2---:R-:W-:-:S03]  /*05d0*/  IMAD.WIDE.U32 R18, R19, 0x4, R8 ;  /* 0x0000000413127825 */ /* 0x004fc600078e0008 */
[----:B------:R-:W-:-:S03]  /*05e0*/  IADD3 R23, PT, PT, R15, UR6, RZ ;  /* 0x000000060f177c10 */ /* 0x000fc6000fffe0ff */
[----:B0-----:R-:W2:Y:S01]  /*05f0*/  LDG.E R18, desc[UR4][R18.64] ;  /* 0x0000000412127981 */ /* 0x001ea2000c1e1900 */
[----:B---3--:R-:W-:-:S04]  /*0600*/  IMAD.WIDE R10, R13, 0x4, R10 ;  /* 0x000000040d0a7825 */ /* 0x008fc800078e020a */
[--C-:B------:R-:W-:Y:S01]  /*0610*/  IMAD.WIDE.U32 R12, R15, 0x4, R8.reuse ;  /* 0x000000040f0c7825 */ /* 0x100fe200078e0008 */
[----:B------:R-:W2:Y:S03]  /*0620*/  LDG.E R17, desc[UR4][R10.64] ;  /* 0x000000040a117981 */ /* 0x000ea6000c1e1900 */
[C-C-:B------:R-:W-:Y:S01]  /*0630*/  IMAD.WIDE.U32 R14, R23.reuse, 0x4, R8.reuse ;  /* 0x00000004170e7825 */ /* 0x140fe200078e0008 */
[----:B------:R-:W-:Y:S01]  /*0640*/  IADD3 R23, PT, PT, R23, UR6, RZ ;  /* 0x0000000617177c10 */ /* 0x000fe2000fffe0ff */
        /* <DEDUP_REMOVED lines=12> */
.L_x_9:
[----:B------:R-:W-:Y:S05]  /*0710*/  @!P2 BRA `(.L_x_8) ;  /* 0x00000000006ca947 */ /* 0x000fea0003800000 */
[----:B------:R-:W-:Y:S02]  /*0720*/  ISETP.NE.AND P1, PT, R21, 0x1, PT ;  /* 0x000000011500780c */ /* 0x000fe40003f25270 */
[----:B------:R-:W-:-:S04]  /*0730*/  LOP3.LUT R8, R7, 0x1, RZ, 0xc0, !PT ;  /* 0x0000000107087812 */ /* 0x000fc800078ec0ff */
[----:B------:R-:W-:-:S07]  /*0740*/  ISETP.NE.U32.AND P2, PT, R8, 0x1, PT ;  /* 0x000000010800780c */ /* 0x000fce0003f45070 */
[----:B------:R-:W1:Y:S01]  /*0750*/  @P1 LDC.64 R18, c[0x0][0x390] ;  /* 0x0000e400ff121b82 */ /* 0x000e620000000a00 */
[-CC-:B------:R-:W-:Y:S01]  /*0760*/  @P1 IMAD R12, R6, R7.reuse, R5.reuse ;  /* 0x00000007060c1224 */ /* 0x180fe200078e0205 */
[----:B------:R-:W-:Y:S02]  /*0770*/  @P1 IADD3 R17, PT, PT, R2, R6, RZ ;  /* 0x0000000602111210 */ /* 0x000fe40007ffe0ff */
[----:B------:R-:W-:Y:S02]  /*0780*/  @P1 IADD3 R6, PT, PT, R6, 0x2, RZ ;  /* 0x0000000206061810 */ /* 0x000fe40007ffe0ff */
[-C--:B------:R-:W-:Y:S02]  /*0790*/  @P1 IADD3 R21, PT, PT, R12, R7.reuse, RZ ;  /* 0x000000070c151210 */ /* 0x080fe40007ffe0ff */
[----:B------:R-:W2:Y:S01]  /*07a0*/  @P1 LDC.64 R14, c[0x0][0x388] ;  /* 0x0000e200ff0e1b82 */ /* 0x000ea20000000a00 */
[----:B------:R-:W-:-:S07]  /*07b0*/  @!P2 IMAD R7, R6, R7, R5 ;  /* 0x000000070607a224 */ /* 0x000fce00078e0205 */
[----:B------:R-:W3:Y:S08]  /*07c0*/  @!P2 LDC.64 R8, c[0x0][0x388] ;  /* 0x0000e200ff08ab82 */ /* 0x000ef00000000a00 */
[----:B------:R-:W4:Y:S01]  /*07d0*/  @!P2 LDC.64 R10, c[0x0][0x390] ;  /* 0x0000e400ff0aab82 */ /* 0x000f220000000a00 */
[----:B-1----:R-:W-:-:S04]  /*07e0*/  @P1 IMAD.WIDE.U32 R12, R12, 0x4, R18 ;  /* 0x000000040c0c1825 */ /* 0x002fc800078e0012 */
[----:B------:R-:W-:Y:S02]  /*07f0*/  @P1 IMAD.WIDE.U32 R18, R21, 0x4, R18 ;  /* 0x0000000415121825 */ /* 0x000fe400078e0012 */
[----:B0-----:R-:W5:Y:S02]  /*0800*/  @P1 LDG.E R12, desc[UR4][R12.64] ;  /* 0x000000040c0c1981 */ /* 0x001f64000c1e1900 */
[----:B--2---:R-:W-:Y:S01]  /*0810*/  @P1 IMAD.WIDE R14, R17, 0x4, R14 ;  /* 0x00000004110e1825 */ /* 0x004fe200078e020e */
[----:B------:R-:W-:Y:S01]  /*0820*/  @!P2 IADD3 R17, PT, PT, R2, R6, RZ ;  /* 0x000000060211a210 */ /* 0x000fe20007ffe0ff */
[----:B------:R-:W2:Y:S04]  /*0830*/  @P1 LDG.E R18, desc[UR4][R18.64] ;  /* 0x0000000412121981 */ /* 0x000ea8000c1e1900 */
[----:B------:R-:W5:Y:S01]  /*0840*/  @P1 LDG.E R21, desc[UR4][R14.64] ;  /* 0x000000040e151981 */ /* 0x000f62000c1e1900 */
[----:B---3--:R-:W-:-:S03]  /*0850*/  @!P2 IMAD.WIDE R8, R17, 0x4, R8 ;  /* 0x000000041108a825 */ /* 0x008fc600078e0208 */
[----:B------:R-:W2:Y:S04]  /*0860*/  @P1 LDG.E R6, desc[UR4][R14.64+0x4] ;  /* 0x000004040e061981 */ /* 0x000ea8000c1e1900 */
[----:B------:R-:W3:Y:S01]  /*0870*/  @!P2 LDG.E R9, desc[UR4][R8.64] ;  /* 0x000000040809a981 */ /* 0x000ee2000c1e1900 */
[----:B----4-:R-:W-:-:S06]  /*0880*/  @!P2 IMAD.WIDE.U32 R10, R7, 0x4, R10 ;  /* 0x00000004070aa825 */ /* 0x010fcc00078e000a */
[----:B------:R-:W3:Y:S01]  /*0890*/  @!P2 LDG.E R10, desc[UR4][R10.64] ;  /* 0x000000040a0aa981 */ /* 0x000ee2000c1e1900 */
[----:B-----5:R-:W-:-:S04]  /*08a0*/  @P1 FFMA R21, R21, R12, R16 ;  /* 0x0000000c15151223 */ /* 0x020fc80000000010 */
[----:B--2---:R-:W-:-:S04]  /*08b0*/  @P1 FFMA R16, R6, R18, R21 ;  /* 0x0000001206101223 */ /* 0x004fc80000000015 */
[----:B---3--:R-:W-:-:S07]  /*08c0*/  @!P2 FFMA R16, R9, R10, R16 ;  /* 0x0000000a0910a223 */ /* 0x008fce0000000010 */
.L_x_8:
[----:B------:R-:W1:Y:S01]  /*08d0*/  LDCU UR6, c[0x0][0x398] ;  /* 0x00007300ff0677ac */ /* 0x000e620008000800 */
[----:B------:R-:W2:Y:S01]  /*08e0*/  LDC.64 R6, c[0x0][0x380] ;  /* 0x0000e000ff067b82 */ /* 0x000ea20000000a00 */
[----:B------:R-:W-:Y:S02]  /*08f0*/  IADD3 R9, PT, PT, R2, R5, RZ ;  /* 0x0000000502097210 */ /* 0x000fe40007ffe0ff */
[----:B------:R-:W-:-:S04]  /*0900*/  IADD3 R5, PT, PT, R5, 0x1, RZ ;  /* 0x0000000105057810 */ /* 0x000fc80007ffe0ff */
[----:B-1----:R-:W-:Y:S01]  /*0910*/  ISETP.NE.AND P1, PT, R5, UR6, PT ;  /* 0x0000000605007c0c */ /* 0x002fe2000bf25270 */
[----:B--2---:R-:W-:-:S05]  /*0920*/  IMAD.WIDE R6, R9, 0x4, R6 ;  /* 0x0000000409067825 */ /* 0x004fca00078e0206 */
[----:B0-----:R1:W-:Y:S07]  /*0930*/  STG.E desc[UR4][R6.64], R16 ;  /* 0x0000001006007986 */ /* 0x0013ee000c101904 */
[----:B------:R-:W-:Y:S05]  /*0940*/  @P1 BRA `(.L_x_10) ;  /* 0xfffffff400f01947 */ /* 0x000fea000383ffff */
[----:B------:R-:W-:Y:S05]  /*0950*/  EXIT ;  /* 0x000000000000794d */ /* 0x000fea0003800000 */
.L_x_11:
        /* <DEDUP_REMOVED lines=10> */
.L_x_18:


//--------------------- .text._Z18naive_mulmat_blockPfS_S_i --------------------------
	.section	.text._Z18naive_mulmat_blockPfS_S_i,"ax",@progbits
	.align	128
        .global         _Z18naive_mulmat_blockPfS_S_i
        .type           _Z18naive_mulmat_blockPfS_S_i,@function
        .size           _Z18naive_mulmat_blockPfS_S_i,(.L_x_19 - _Z18naive_mulmat_blockPfS_S_i)
        .other          _Z18naive_mulmat_blockPfS_S_i,@"STO_CUDA_ENTRY STV_DEFAULT"
_Z18naive_mulmat_blockPfS_S_i:
.text._Z18naive_mulmat_blockPfS_S_i:
[----:B------:R-:W-:Y:S01]  /*0000*/  LDC R1, c[0x0][0x37c] ;  /* 0x0000df00ff017b82 */ /* 0x000fe20000000800 */
[----:B------:R-:W0:Y:S07]  /*0010*/  S2R R3, SR_TID.X ;  /* 0x0000000000037919 */ /* 0x000e2e0000002100 */
[----:B------:R-:W0:Y:S01]  /*0020*/  LDC R0, c[0x0][0x360] ;  /* 0x0000d800ff007b82 */ /* 0x000e220000000800 */
[----:B------:R-:W1:Y:S01]  /*0030*/  LDCU UR20, c[0x0][0x398] ;  /* 0x00007300ff1477ac */ /* 0x000e620008000800 */
[----:B------:R-:W2:Y:S06]  /*0040*/  S2R R2, SR_TID.Y ;  /* 0x0000000000027919 */ /* 0x000eac0000002200 */
[----:B------:R-:W0:Y:S08]  /*0050*/  S2UR UR4, SR_CTAID.X ;  /* 0x00000000000479c3 */ /* 0x000e300000002500 */
[----:B------:R-:W2:Y:S08]  /*0060*/  S2UR UR5, SR_CTAID.Y ;  /* 0x00000000000579c3 */ /* 0x000eb00000002600 */
[----:B------:R-:W2:Y:S01]  /*0070*/  LDC R13, c[0x0][0x364] ;  /* 0x0000d900ff0d7b82 */ /* 0x000ea20000000800 */
[----:B0-----:R-:W-:-:S02]  /*0080*/  IMAD R0, R0, UR4, R3 ;  /* 0x0000000400007c24 */ /* 0x001fc4000f8e0203 */
[----:B--2---:R-:W-:-:S05]  /*0090*/  IMAD R13, R13, UR5, R2 ;  /* 0x000000050d0d7c24 */ /* 0x004fca000f8e0202 */
[----:B------:R-:W-:-:S04]  /*00a0*/  VIMNMX R2, PT, PT, R0, R13, !PT ;  /* 0x0000000d00027248 */ /* 0x000fc80007fe0100 */
[----:B-1----:R-:W-:-:S13]  /*00b0*/  ISETP.GE.AND P0, PT, R2, UR20, PT ;  /* 0x0000001402007c0c */ /* 0x002fda000bf06270 */
[----:B------:R-:W-:Y:S05]  /*00c0*/  @P0 EXIT ;  /* 0x000000000000094d */ /* 0x000fea0003800000 */
[----:B------:R-:W-:Y:S01]  /*00d0*/  UISETP.GE.U32.AND UP0, UPT, UR20, 0x8, UPT ;  /* 0x000000081400788c */ /* 0x000fe2000bf06070 */
[----:B------:R-:W-:Y:S02]  /*00e0*/  HFMA2 R12, -RZ, RZ, 0, 0 ;  /* 0x00000000ff0c7431 */ /* 0x000fe400000001ff */
[----:B------:R-:W-:Y:S01]  /*00f0*/  IMAD R13, R13, UR20, RZ ;  /* 0x000000140d0d7c24 */ /* 0x000fe2000f8e02ff */
[----:B------:R-:W-:Y:S01]  /*0100*/  UMOV UR4, URZ ;  /* 0x000000ff00047c82 */ /* 0x000fe20008000000 */
[----:B------:R-:W0:Y:S04]  /*0110*/  LDCU.64 UR18, c[0x0][0x358] ;  /* 0x00006b00ff1277ac */ /* 0x000e280008000a00 */
[----:B------:R-:W-:Y:S05]  /*0120*/  BRA.U !UP0, `(.L_x_12) ;  /* 0x0000000508007547 */ /* 0x000fea000b800000 */
[----:B------:R-:W1:Y:S01]  /*0130*/  LDC.64 R2, c[0x0][0x388] ;  /* 0x0000e200ff027b82 */ /* 0x000e620000000a00 */
[----:B------:R-:W2:Y:S01]  /*0140*/  LDCU.64 UR22, c[0x0][0x390] ;  /* 0x00007200ff1677ac */ /* 0x000ea20008000a00 */
[----:B------:R-:W-:Y:S02]  /*0150*/  MOV R12, RZ ;  /* 0x000000ff000c7202 */ /* 0x000fe40000000f00 */
[----:B------:R-:W-:Y:S01]  /*0160*/  MOV R14, R0 ;  /* 0x00000000000e7202 */ /* 0x000fe20000000f00 */
[----:B------:R-:W-:-:S04]  /*0170*/  ULOP3.LUT UR4, UR20, 0x7ffffff8, URZ, 0xc0, !UPT ;  /* 0x7ffffff814047892 */ /* 0x000fc8000f8ec0ff */
[----:B------:R-:W-:Y:S02]  /*0180*/  UIADD3 UR5, UPT, UPT, -UR4, URZ, URZ ;  /* 0x000000ff04057290 */ /* 0x000fe4000fffe1ff */
[----:B--2---:R-:W-:Y:S02]  /*0190*/  UIMAD.WIDE UR6, UR20, 0x8, UR22 ;  /* 0x00000008140678a5 */ /* 0x004fe4000f8e0216 */
[----:B------:R-:W-:Y:S02]  /*01a0*/  UIMAD.WIDE UR8, UR20, 0xc, UR22 ;  /* 0x0000000c140878a5 */ /* 0x000fe4000f8e0216 */
[----:B------:R-:W-:Y:S01]  /*01b0*/  UIMAD.WIDE UR10, UR20, 0x10, UR22 ;  /* 0x00000010140a78a5 */ /* 0x000fe2000f8e0216 */
[----:B-1----:R-:W-:Y:S01]  /*01c0*/  IMAD.WIDE.U32 R2, R13, 0x4, R2 ;  /* 0x000000040d027825 */ /* 0x002fe200078e0002 */
[----:B------:R-:W-:Y:S02]  /*01d0*/  UIMAD.WIDE UR12, UR20, 0x14, UR22 ;  /* 0x00000014140c78a5 */ /* 0x000fe4000f8e0216 */
[----:B------:R-:W-:Y:S01]  /*01e0*/  UIMAD.WIDE UR14, UR20, 0x18, UR22 ;  /* 0x00000018140e78a5 */ /* 0x000fe2000f8e0216 */
[----:B------:R-:W-:Y:S01]  /*01f0*/  IADD3 R2, P0, PT, R2, 0x10, RZ ;  /* 0x0000001002027810 */ /* 0x000fe20007f1e0ff */
[----:B------:R-:W-:-:S03]  /*0200*/  UIMAD.WIDE UR16, UR20, 0x1c, UR22 ;  /* 0x0000001c141078a5 */ /* 0x000fc6000f8e0216 */
[----:B------:R-:W-:-:S09]  /*0210*/  IADD3.X R3, PT, PT, RZ, R3, RZ, P0, !PT ;  /* 0x00000003ff037210 */ /* 0x000fd200007fe4ff */
.L_x_13:
[----:B------:R-:W-:Y:S01]  /*0220*/  UIMAD.WIDE UR24, UR20, 0x4, UR22 ;  /* 0x00000004141878a5 */ /* 0x000fe2000f8e0216 */
[----:B------:R-:W-:Y:S01]  /*0230*/  MOV R23, 0x4 ;  /* 0x0000000400177802 */ /* 0x000fe20000000f00 */
[----:B------:R-:W-:Y:S01]  /*0240*/  HFMA2 R25, -RZ, RZ, 0, 2.384185791015625e-07 ;  /* 0x00000004ff197431 */ /* 0x000fe200000001ff */
[----:B0-----:R-:W2:Y:S03]  /*0250*/  LDG.E R21, desc[UR18][R2.64+-0x10] ;  /* 0xfffff01202157981 */ /* 0x001ea6000c1e1900 */
[----:B------:R-:W-:Y:S01]  /*0260*/  IMAD.WIDE R22, R14, R23, UR22 ;  /* 0x000000160e167e25 */ /* 0x000fe2000f8e0217 */
[----:B------:R-:W-:Y:S01]  /*0270*/  MOV R8, UR24 ;  /* 0x0000001800087c02 */ /* 0x000fe20008000f00 */
[----:B------:R-:W3:Y:S01]  /*0280*/  LDG.E R19, desc[UR18][R2.64+-0xc] ;  /* 0xfffff41202137981 */ /* 0x000ee2000c1e1900 */
[----:B------:R-:W-:-:S03]  /*0290*/  MOV R9, UR25 ;  /* 0x0000001900097c02 */ /* 0x000fc60008000f00 */
[----:B------:R-:W2:Y:S01]  /*02a0*/  LDG.E R22, desc[UR18][R22.64] ;  /* 0x0000001216167981 */ /* 0x000ea2000c1e1900 */
[----:B------:R-:W-:Y:S02]  /*02b0*/  IMAD.MOV.U32 R11, RZ, RZ, 0x4 ;  /* 0x00000004ff0b7424 */ /* 0x000fe400078e00ff */
[----:B------:R-:W-:-:S04]  /*02c0*/  IMAD.WIDE R8, R14, 0x4, R8 ;  /* 0x000000040e087825 */ /* 0x000fc800078e0208 */
[----:B------:R-:W-:Y:S01]  /*02d0*/  HFMA2 R7, -RZ, RZ, 0, 2.384185791015625e-07 ;  /* 0x00000004ff077431 */ /* 0x000fe200000001ff */
[----:B------:R-:W-:Y:S01]  /*02e0*/  MOV R5, 0x4 ;  /* 0x0000000400057802 */ /* 0x000fe20000000f00 */
[----:B------:R-:W4:Y:S01]  /*02f0*/  LDG.E R17, desc[UR18][R2.64+-0x8] ;  /* 0xfffff81202117981 */ /* 0x000f22000c1e1900 */
[----:B------:R-:W-:-:S03]  /*0300*/  IMAD.WIDE R24, R14, R25, UR6 ;  /* 0x000000060e187e25 */ /* 0x000fc6000f8e0219 */
[----:B------:R0:W3:Y:S01]  /*0310*/  LDG.E R20, desc[UR18][R8.64] ;  /* 0x0000001208147981 */ /* 0x0000e2000c1e1900 */
[----:B------:R-:W-:-:S03]  /*0320*/  IMAD.WIDE R10, R14, R11, UR8 ;  /* 0x000000080e0a7e25 */ /* 0x000fc6000f8e020b */
[----:B------:R-:W4:Y:S01]  /*0330*/  LDG.E R18, desc[UR18][R24.64] ;  /* 0x0000001218127981 */ /* 0x000f22000c1e1900 */
[----:B------:R-:W-:-:S04]  /*0340*/  IMAD.WIDE R4, R14, R5, UR10 ;  /* 0x0000000a0e047e25 */ /* 0x000fc8000f8e0205 */
[----:B------:R-:W-:Y:S01]  /*0350*/  HFMA2 R27, -RZ, RZ, 0, 2.384185791015625e-07 ;  /* 0x00000004ff1b7431 */ /* 0x000fe200000001ff */
[----:B------:R1:W5:Y:S01]  /*0360*/  LDG.E R16, desc[UR18][R10.64] ;  /* 0x000000120a107981 */ /* 0x000362000c1e1900 */
[C---:B------:R-:W-:Y:S01]  /*0370*/  IMAD.WIDE R6, R14.reuse, R7, UR12 ;  /* 0x0000000c0e067e25 */ /* 0x040fe2000f8e0207 */
[----:B0-----:R-:W-:Y:S02]  /*0380*/  MOV R9, 0x4 ;  /* 0x0000000400097802 */ /* 0x001fe40000000f00 */
[----:B------:R-:W5:Y:S04]  /*0390*/  LDG.E R15, desc[UR18][R2.64+-0x4] ;  /* 0xfffffc12020f7981 */ /* 0x000f68000c1e1900 */
[----:B------:R0:W5:Y:S01]  /*03a0*/  LDG.E R4, desc[UR18][R4.64] ;  /* 0x0000001204047981 */ /* 0x000162000c1e1900 */
[----:B------:R-:W-:-:S03]  /*03b0*/  IMAD.WIDE R8, R14, R9, UR14 ;  /* 0x0000000e0e087e25 */ /* 0x000fc6000f8e0209 */
[----:B------:R-:W5:Y:S01]  /*03c0*/  LDG.E R23, desc[UR18][R2.64] ;  /* 0x0000001202177981 */ /* 0x000f62000c1e1900 */
[----:B-1----:R-:W-:-:S03]  /*03d0*/  IMAD.WIDE R10, R14, R27, UR16 ;  /* 0x000000100e0a7e25 */ /* 0x002fc6000f8e021b */
[----:B------:R-:W5:Y:S04]  /*03e0*/  LDG.E R7, desc[UR18][R6.64] ;  /* 0x0000001206077981 */ /* 0x000f68000c1e1900 */
[----:B------:R-:W5:Y:S04]  /*03f0*/  LDG.E R24, desc[UR18][R2.64+0x4] ;  /* 0x0000041202187981 */ /* 0x000f68000c1e1900 */
[----:B------:R-:W5:Y:S04]  /*0400*/  LDG.E R8, desc[UR18][R8.64] ;  /* 0x0000001208087981 */ /* 0x000f68000c1e1900 */
[----:B------:R-:W5:Y:S04]  /*0410*/  LDG.E R25, desc[UR18][R2.64+0x8] ;  /* 0x0000081202197981 */ /* 0x000f68000c1e1900 */
[----:B------:R-:W5:Y:S04]  /*0420*/  LDG.E R10, desc[UR18][R10.64] ;  /* 0x000000120a0a7981 */ /* 0x000f68000c1e1900 */
[----:B------:R1:W5:Y:S01]  /*0430*/  LDG.E R27, desc[UR18][R2.64+0xc] ;  /* 0x00000c12021b7981 */ /* 0x000362000c1e1900 */
[----:B------:R-:W-:-:S04]  /*0440*/  UIADD3 UR5, UPT, UPT, UR5, 0x8, URZ ;  /* 0x0000000805057890 */ /* 0x000fc8000fffe0ff */
[----:B------:R-:W-:Y:S01]  /*0450*/  UISETP.NE.AND UP0, UPT, UR5, URZ, UPT ;  /* 0x000000ff0500728c */ /* 0x000fe2000bf05270 */
[----:B0-----:R-:W-:Y:S02]  /*0460*/  MOV R5, UR20 ;  /* 0x0000001400057c02 */ /* 0x001fe40008000f00 */
[----:B-1----:R-:W-:-:S03]  /*0470*/  IADD3 R2, P0, PT, R2, 0x20, RZ ;  /* 0x0000002002027810 */ /* 0x002fc60007f1e0ff */
[----:B------:R-:W-:Y:S01]  /*0480*/  IMAD R14, R5, 0x8, R14 ;  /* 0x00000008050e7824 */ /* 0x000fe200078e020e */
[----:B------:R-:W-:Y:S01]  /*0490*/  IADD3.X R3, PT, PT, RZ, R3, RZ, P0, !PT ;  /* 0x00000003ff037210 */ /* 0x000fe200007fe4ff */
[----:B--2---:R-:W-:-:S04]  /*04a0*/  FFMA R22, R21, R22, R12 ;  /* 0x0000001615167223 */ /* 0x004fc8000000000c */
[----:B---3--:R-:W-:-:S04]  /*04b0*/  FFMA R20, R19, R20, R22 ;  /* 0x0000001413147223 */ /* 0x008fc80000000016 */
[----:B----4-:R-:W-:-:S04]  /*04c0*/  FFMA R18, R17, R18, R20 ;  /* 0x0000001211127223 */ /* 0x010fc80000000014 */
[----:B-----5:R-:W-:-:S04]  /*04d0*/  FFMA R16, R15, R16, R18 ;  /* 0x000000100f107223 */ /* 0x020fc80000000012 */
[----:B------:R-:W-:-:S04]  /*04e0*/  FFMA R23, R23, R4, R16 ;  /* 0x0000000417177223 */ /* 0x000fc80000000010 */
[----:B------:R-:W-:-:S04]  /*04f0*/  FFMA R24, R24, R7, R23 ;  /* 0x0000000718187223 */ /* 0x000fc80000000017 */
[----:B------:R-:W-:-:S04]  /*0500*/  FFMA R8, R25, R8, R24 ;  /* 0x0000000819087223 */ /* 0x000fc80000000018 */
[----:B------:R-:W-:Y:S01]  /*0510*/  FFMA R12, R27, R10, R8 ;  /* 0x0000000a1b0c7223 */ /* 0x000fe20000000008 */
[----:B------:R-:W-:Y:S06]  /*0520*/  BRA.U UP0, `(.L_x_13) ;  /* 0xfffffffd003c7547 */ /* 0x000fec000b83ffff */
.L_x_12:
[----:B------:R-:W-:-:S04]  /*0530*/  ULOP3.LUT UR6, UR20, 0x7, URZ, 0xc0, !UPT ;  /* 0x0000000714067892 */ /* 0x000fc8000f8ec0ff */
[----:B------:R-:W-:-:S09]  /*0540*/  UISETP.NE.AND UP0, UPT, UR6, URZ, UPT ;  /* 0x000000ff0600728c */ /* 0x000fd2000bf05270 */
[----:B------:R-:W-:Y:S05]  /*0550*/  BRA.U !UP0, `(.L_x_14) ;  /* 0x0000000508407547 */ /* 0x000fea000b800000 */
[----:B------:R-:W-:Y:S02]  /*0560*/  UISETP.GE.U32.AND UP0, UPT, UR6, 0x4, UPT ;  /* 0x000000040600788c */ /* 0x000fe4000bf06070 */
[----:B------:R-:W-:-:S04]  /*0570*/  ULOP3.LUT UR5, UR20, 0x3, URZ, 0xc0, !UPT ;  /* 0x0000000314057892 */ /* 0x000fc8000f8ec0ff */
[----:B------:R-:W-:-:S03]  /*0580*/  UISETP.NE.AND UP1, UPT, UR5, URZ, UPT ;  /* 0x000000ff0500728c */ /* 0x000fc6000bf25270 */
[----:B------:R-:W-:Y:S08]  /*0590*/  BRA.U !UP0, `(.L_x_15) ;  /* 0x00000001087c7547 */ /* 0x000ff0000b800000 */
[----:B------:R-:W1:Y:S01]  /*05a0*/  LDC.64 R6, c[0x0][0x390] ;  /* 0x0000e400ff067b82 */ /* 0x000e620000000a00 */
[----:B------:R-:W2:Y:S01]  /*05b0*/  LDCU.64 UR6, c[0x0][0x388] ;  /* 0x00007100ff0677ac */ /* 0x000ea20008000a00 */
[----:B------:R-:W-:Y:S02]  /*05c0*/  MOV R9, UR4 ;  /* 0x0000000400097c02 */ /* 0x000fe40008000f00 */
[C---:B------:R-:W-:Y:S02]  /*05d0*/  IADD3 R3, PT, PT, R13.reuse, UR4, RZ ;  /* 0x000000040d037c10 */ /* 0x040fe4000fffe0ff */
[----:B------:R-:W-:Y:S01]  /*05e0*/  IADD3 R10, P0, PT, R13, UR4, RZ ;  /* 0x000000040d0a7c10 */ /* 0x000fe2000ff1e0ff */
[----:B------:R-:W-:Y:S01]  /*05f0*/  IMAD R9, R9, UR20, R0 ;  /* 0x0000001409097c24 */ /* 0x000fe2000f8e0200 */
[----:B------:R-:W3:Y:S01]  /*0600*/  LDC.64 R4, c[0x0][0x388] ;  /* 0x0000e200ff047b82 */ /* 0x000ee20000000a00 */
[----:B------:R-:W-:Y:S02]  /*0610*/  MOV R11, UR20 ;  /* 0x00000014000b7c02 */ /* 0x000fe40008000f00 */
[----:B------:R-:W-:Y:S01]  /*0620*/  MOV R15, UR20 ;  /* 0x00000014000f7c02 */ /* 0x000fe20008000f00 */
[----:B-1----:R-:W-:Y:S01]  /*0630*/  IMAD.WIDE R6, R9, 0x4, R6 ;  /* 0x0000000409067825 */ /* 0x002fe200078e0206 */
[----:B------:R-:W-:-:S05]  /*0640*/  MOV R9, UR20 ;  /* 0x0000001400097c02 */ /* 0x000fca0008000f00 */
[----:B------:R-:W-:Y:S02]  /*0650*/  IMAD.WIDE R8, R9, 0x4, R6 ;  /* 0x0000000409087825 */ /* 0x000fe400078e0206 */
[----:B0-----:R-:W4:Y:S02]  /*0660*/  LDG.E R6, desc[UR18][R6.64] ;  /* 0x0000001206067981 */ /* 0x001f24000c1e1900 */
[----:B---3--:R-:W-:Y:S01]  /*0670*/  IMAD.WIDE.U32 R4, R3, 0x4, R4 ;  /* 0x0000000403047825 */ /* 0x008fe200078e0004 */
[----:B------:R-:W-:Y:S01]  /*0680*/  IADD3.X R3, PT, PT, RZ, RZ, RZ, P0, !PT ;  /* 0x000000ffff037210 */ /* 0x000fe200007fe4ff */
[----:B------:R-:W3:Y:S01]  /*0690*/  LDG.E R17, desc[UR18][R8.64] ;  /* 0x0000001208117981 */ /* 0x000ee2000c1e1900 */
[----:B--2---:R-:W-:-:S03]  /*06a0*/  LEA R2, P0, R10, UR6, 0x2 ;  /* 0x000000060a027c11 */ /* 0x004fc6000f8010ff */
[----:B------:R-:W4:Y:S01]  /*06b0*/  LDG.E R5, desc[UR18][R4.64] ;  /* 0x0000001204057981 */ /* 0x000f22000c1e1900 */
[----:B------:R-:W-:Y:S01]  /*06c0*/  LEA.HI.X R3, R10, UR7, R3, 0x2, P0 ;  /* 0x000000070a037c11 */ /* 0x000fe200080f1403 */
[----:B------:R-:W-:-:S04]  /*06d0*/  IMAD.WIDE R10, R11, 0x4, R8 ;  /* 0x000000040b0a7825 */ /* 0x000fc800078e0208 */
[----:B------:R-:W3:Y:S01]  /*06e0*/  LDG.E R16, desc[UR18][R2.64+0x4] ;  /* 0x0000041202107981 */ /* 0x000ee2000c1e1900 */
[----:B------:R-:W-:-:S03]  /*06f0*/  IMAD.WIDE R14, R15, 0x4, R10 ;  /* 0x000000040f0e7825 */ /* 0x000fc600078e020a */
[----:B------:R-:W2:Y:S04]  /*0700*/  LDG.E R19, desc[UR18][R10.64] ;  /* 0x000000120a137981 */ /* 0x000ea8000c1e1900 */
[----:B------:R-:W2:Y:S04]  /*0710*/  LDG.E R18, desc[UR18][R2.64+0x8] ;  /* 0x0000081202127981 */ /* 0x000ea8000c1e1900 */
[----:B------:R-:W5:Y:S04]  /*0720*/  LDG.E R20, desc[UR18][R2.64+0xc] ;  /* 0x00000c1202147981 */ /* 0x000f68000c1e1900 */
[----:B------:R-:W5:Y:S01]  /*0730*/  LDG.E R14, desc[UR18][R14.64] ;  /* 0x000000120e0e7981 */ /* 0x000f62000c1e1900 */
[----:B------:R-:W-:Y:S01]  /*0740*/  UIADD3 UR4, UPT, UPT, UR4, 0x4, URZ ;  /* 0x0000000404047890 */ /* 0x000fe2000fffe0ff */
[----:B----4-:R-:W-:-:S04]  /*0750*/  FFMA R5, R5, R6, R12 ;  /* 0x0000000605057223 */ /* 0x010fc8000000000c */
[----:B---3--:R-:W-:-:S04]  /*0760*/  FFMA R5, R16, R17, R5 ;  /* 0x0000001110057223 */ /* 0x008fc80000000005 */
[----:B--2---:R-:W-:-:S04]  /*0770*/  FFMA R5, R18, R19, R5 ;  /* 0x0000001312057223 */ /* 0x004fc80000000005 */
[----:B-----5:R-:W-:-:S07]  /*0780*/  FFMA R12, R20, R14, R5 ;  /* 0x0000000e140c7223 */ /* 0x020fce0000000005 */
.L_x_15:
[----:B------:R-:W-:Y:S05]  /*0790*/  BRA.U !UP1, `(.L_x_14) ;  /* 0x0000000109b07547 */ /* 0x000fea000b800000 */
[----:B------:R-:W-:Y:S01]  /*07a0*/  UISETP.NE.AND UP0, UPT, UR5, 0x1, UPT ;  /* 0x000000010500788c */ /* 0x000fe2000bf05270 */
[----:B------:R-:W-:Y:S01]  /*07b0*/  MOV R7, UR4 ;  /* 0x0000000400077c02 */ /* 0x000fe20008000f00 */
[----:B------:R-:W-:Y:S02]  /*07c0*/  ULOP3.LUT UR5, UR20, 0x1, URZ, 0xc0, !UPT ;  /* 0x0000000114057892 */ /* 0x000fe4000f8ec0ff */
[----:B------:R-:W-:Y:S02]  /*07d0*/  IMAD.U32 R15, RZ, RZ, UR20 ;  /* 0x00000014ff0f7e24 */ /* 0x000fe4000f8e00ff */
[----:B------:R-:W-:Y:S01]  /*07e0*/  UISETP.NE.U32.AND UP1, UPT, UR5, 0x1, UPT ;  /* 0x000000010500788c */ /* 0x000fe2000bf25070 */
[----:B------:R-:W-:-:S04]  /*07f0*/  PLOP3.LUT P1, PT, PT, PT, UP0, 0x80, 0x8 ;  /* 0x000000000008781c */ /* 0x000fc80003f2f008 */
[----:B------:R-:W1:Y:S01]  /*0800*/  @UP0 LDCU.64 UR6, c[0x0][0x388] ;  /* 0x00007100ff0607ac */ /* 0x000e620008000a00 */
[----:B------:R-:W-:Y:S01]  /*0810*/  PLOP3.LUT P0, PT, PT, PT, UP1, 0x80, 0x8 ;  /* 0x000000000008781c */ /* 0x000fe20003f0f018 */
[----:B------:R-:W2:Y:S01]  /*0820*/  @UP0 LDCU.64 UR8, c[0x0][0x390] ;  /* 0x00007200ff0807ac */ /* 0x000ea20008000a00 */
[----:B------:R-:W3:Y:S06]  /*0830*/  @UP0 LDCU.64 UR10, c[0x0][0x388] ;  /* 0x00007100ff0a07ac */ /* 0x000eec0008000a00 */
[C---:B------:R-:W-:Y:S01]  /*0840*/  @P1 VIADD R3, R13.reuse, UR4 ;  /* 0x000000040d031c36 */ /* 0x040fe20008000000 */
[----:B------:R-:W-:Y:S01]  /*0850*/  @P1 IADD3 R6, P2, PT, R13, UR4, RZ ;  /* 0x000000040d061c10 */ /* 0x000fe2000ff5e0ff */
[----:B------:R-:W4:Y:S01]  /*0860*/  @!UP1 LDCU.64 UR12, c[0x0][0x388] ;  /* 0x00007100ff0c97ac */ /* 0x000f220008000a00 */
[----:B------:R-:W-:Y:S01]  /*0870*/  @UP0 UIADD3 UR4, UPT, UPT, UR4, 0x2, URZ ;  /* 0x0000000204040890 */ /* 0x000fe2000fffe0ff */
[----:B-1----:R-:W-:-:S02]  /*0880*/  MOV R10, UR6 ;  /* 0x00000006000a7c02 */ /* 0x002fc40008000f00 */
[----:B------:R-:W-:Y:S01]  /*0890*/  MOV R11, UR7 ;  /* 0x00000007000b7c02 */ /* 0x000fe20008000f00 */
[----:B------:R-:W1:Y:S01]  /*08a0*/  @!UP1 LDCU.64 UR6, c[0x0][0x390] ;  /* 0x00007200ff0697ac */ /* 0x000e620008000a00 */
[----:B--2---:R-:W-:Y:S02]  /*08b0*/  MOV R4, UR8 ;  /* 0x0000000800047c02 */ /* 0x004fe40008000f00 */
[----:B------:R-:W-:Y:S01]  /*08c0*/  MOV R5, UR9 ;  /* 0x0000000900057c02 */ /* 0x000fe20008000f00 */
[----:B------:R-:W-:-:S04]  /*08d0*/  @P1 IMAD.WIDE.U32 R10, R3, 0x4, R10 ;  /* 0x00000004030a1825 */ /* 0x000fc800078e000a */
[----:B------:R-:W-:Y:S01]  /*08e0*/  @P1 IMAD R3, R7, UR20, R0 ;  /* 0x0000001407031c24 */ /* 0x000fe2000f8e0200 */
[----:B------:R-:W-:Y:S01]  /*08f0*/  @P1 IADD3.X R7, PT, PT, RZ, RZ, RZ, P2, !PT ;  /* 0x000000ffff071210 */ /* 0x000fe200017fe4ff */
[----:B0-----:R-:W2:Y:S01]  /*0900*/  @P1 LDG.E R11, desc[UR18][R10.64] ;  /* 0x000000120a0b1981 */ /* 0x001ea2000c1e1900 */
[C---:B---3--:R-:W-:Y:S01]  /*0910*/  @P1 LEA R2, P2, R6.reuse, UR10, 0x2 ;  /* 0x0000000a06021c11 */ /* 0x048fe2000f8410ff */
[----:B------:R-:W-:Y:S01]  /*0920*/  @P1 IMAD.WIDE R4, R3, 0x4, R4 ;  /* 0x0000000403041825 */ /* 0x000fe200078e0204 */
[----:B------:R-:W-:Y:S02]  /*0930*/  MOV R19, UR4 ;  /* 0x0000000400137c02 */ /* 0x000fe40008000f00 */
[----:B------:R-:W-:Y:S02]  /*0940*/  @P1 LEA.HI.X R3, R6, UR11, R7, 0x2, P2 ;  /* 0x0000000b06031c11 */ /* 0x000fe400090f1407 */
[----:B----4-:R-:W-:Y:S01]  /*0950*/  MOV R6, UR12 ;  /* 0x0000000c00067c02 */ /* 0x010fe20008000f00 */
[----:B------:R-:W-:Y:S01]  /*0960*/  @P1 IMAD.WIDE R14, R15, 0x4, R4 ;  /* 0x000000040f0e1825 */ /* 0x000fe200078e0204 */
[----:B------:R-:W-:Y:S01]  /*0970*/  MOV R7, UR13 ;  /* 0x0000000d00077c02 */ /* 0x000fe20008000f00 */
[----:B------:R-:W2:Y:S01]  /*0980*/  @P1 LDG.E R4, desc[UR18][R4.64] ;  /* 0x0000001204041981 */ /* 0x000ea2000c1e1900 */
[----:B------:R-:W-:Y:S01]  /*0990*/  @!P0 IADD3 R17, PT, PT, R13, UR4, RZ ;  /* 0x000000040d118c10 */ /* 0x000fe2000fffe0ff */
[----:B------:R-:W-:Y:S01]  /*09a0*/  @!P0 IMAD R19, R19, UR20, R0 ;  /* 0x0000001413138c24 */ /* 0x000fe2000f8e0200 */
[----:B-1----:R-:W-:Y:S01]  /*09b0*/  MOV R8, UR6 ;  /* 0x0000000600087c02 */ /* 0x002fe20008000f00 */
[----:B------:R-:W3:Y:S01]  /*09c0*/  @P1 LDG.E R14, desc[UR18][R14.64] ;  /* 0x000000120e0e1981 */ /* 0x000ee2000c1e1900 */
[----:B------:R-:W-:Y:S01]  /*09d0*/  MOV R9, UR7 ;  /* 0x0000000700097c02 */ /* 0x000fe20008000f00 */
[----:B------:R-:W-:-:S02]  /*09e0*/  @!P0 IMAD.WIDE.U32 R6, R17, 0x4, R6 ;  /* 0x0000000411068825 */ /* 0x000fc400078e0006 */
[----:B------:R-:W3:Y:S02]  /*09f0*/  @P1 LDG.E R2, desc[UR18][R2.64+0x4] ;  /* 0x0000041202021981 */ /* 0x000ee4000c1e1900 */
[----:B------:R-:W-:Y:S02]  /*0a00*/  @!P0 IMAD.WIDE R8, R19, 0x4, R8 ;  /* 0x0000000413088825 */ /* 0x000fe400078e0208 */
[----:B------:R-:W4:Y:S04]  /*0a10*/  @!P0 LDG.E R7, desc[UR18][R6.64] ;  /* 0x0000001206078981 */ /* 0x000f28000c1e1900 */
[----:B------:R-:W4:Y:S01]  /*0a20*/  @!P0 LDG.E R8, desc[UR18][R8.64] ;  /* 0x0000001208088981 */ /* 0x000f22000c1e1900 */
[----:B--2---:R-:W-:-:S04]  /*0a30*/  @P1 FFMA R11, R11, R4, R12 ;  /* 0x000000040b0b1223 */ /* 0x004fc8000000000c */
[----:B---3--:R-:W-:-:S04]  /*0a40*/  @P1 FFMA R12, R2, R14, R11 ;  /* 0x0000000e020c1223 */ /* 0x008fc8000000000b */
[----:B----4-:R-:W-:-:S07]  /*0a50*/  @!P0 FFMA R12, R7, R8, R12 ;  /* 0x00000008070c8223 */ /* 0x010fce000000000c */
.L_x_14:
[----:B------:R-:W1:Y:S01]  /*0a60*/  LDC.64 R2, c[0x0][0x380] ;  /* 0x0000e000ff027b82 */ /* 0x000e620000000a00 */
[----:B------:R-:W-:-:S05]  /*0a70*/  IADD3 R13, PT, PT, R0, R13, RZ ;  /* 0x0000000d000d7210 */ /* 0x000fca0007ffe0ff */
[----:B-1----:R-:W-:-:S05]  /*0a80*/  IMAD.WIDE R2, R13, 0x4, R2 ;  /* 0x000000040d027825 */ /* 0x002fca00078e0202 */
[----:B0-----:R-:W-:Y:S01]  /*0a90*/  STG.E desc[UR18][R2.64], R12 ;  /* 0x0000000c02007986 */ /* 0x001fe2000c101912 */
[----:B------:R-:W-:Y:S05]  /*0aa0*/  EXIT ;  /* 0x000000000000794d */ /* 0x000fea0003800000 */
.L_x_16:
        /* <DEDUP_REMOVED lines=13> */
.L_x_19:


//--------------------- .nv.shared.reserved.0     --------------------------
	.section	.nv.shared.reserved.0,"aw",@nobits
	.weak		__nv_reservedSMEM_offset_0_alias
	.size		__nv_reservedSMEM_offset_0_alias, 0, 64
	.other		__nv_reservedSMEM_offset_0_alias,@"STO_CUDA_RESERVED_SHARED STV_DEFAULT"
__nv_reservedSMEM_offset_0_alias:
	.zero		0
	.zero		64


//--------------------- .nv.constant0._Z16naive_mulmat_colPfS_S_i --------------------------
	.section	.nv.constant0._Z16naive_mulmat_colPfS_S_i,"a",@progbits
	.sectionflags	@""
	.align	4
.nv.constant0._Z16naive_mulmat_colPfS_S_i:
	.zero		924


//--------------------- .nv.constant0._Z16naive_mulmat_rowPfS_S_i --------------------------
	.section	.nv.constant0._Z16naive_mulmat_rowPfS_S_i,"a",@progbits
	.sectionflags	@""
	.align	4
.nv.constant0._Z16naive_mulmat_rowPfS_S_i:
	.zero		924


//--------------------- .nv.constant0._Z18naive_mulmat_blockPfS_S_i --------------------------
	.section	.nv.constant0._Z18naive_mulmat_blockPfS_S_i,"a",@progbits
	.sectionflags	@""
	.align	4
.nv.constant0._Z18naive_mulmat_blockPfS_S_i:
	.zero		924


//--------------------- SYMBOLS --------------------------

	.type		.nv.reservedSmem.offset0,@object
	.size		.nv.reservedSmem.offset0,0x4
